//
// Generated by NVIDIA NVVM Compiler
//
// Compiler Build ID: CL-36424714
// Cuda compilation tools, release 13.0, V13.0.88
// Based on NVVM 20.0.0
//

.version 9.0
.target sm_100
.address_size 64

	// .globl	_Z10matrixMultPfS_S_ii
// _ZZ10matrixMultPfS_S_iiE7A_local has been demoted
// _ZZ10matrixMultPfS_S_iiE7B_local has been demoted

.visible .entry _Z10matrixMultPfS_S_ii(
	.param .u64 .ptr .align 1 _Z10matrixMultPfS_S_ii_param_0,
	.param .u64 .ptr .align 1 _Z10matrixMultPfS_S_ii_param_1,
	.param .u64 .ptr .align 1 _Z10matrixMultPfS_S_ii_param_2,
	.param .u32 _Z10matrixMultPfS_S_ii_param_3,
	.param .u32 _Z10matrixMultPfS_S_ii_param_4
)
{
	.reg .pred 	%p<4>;
	.reg .b32 	%r<195>;
	.reg .b32 	%f<499>;
	.reg .b64 	%rd<90>;
	// demoted variable
	.shared .align 4 .b8 _ZZ10matrixMultPfS_S_iiE7A_local[16384];
	// demoted variable
	.shared .align 4 .b8 _ZZ10matrixMultPfS_S_iiE7B_local[16384];
	ld.param.u32 	%r54, [_Z10matrixMultPfS_S_ii_param_3];
	mov.u32 	%r1, %ctaid.x;
	mov.u32 	%r2, %ctaid.y;
	mov.u32 	%r3, %tid.x;
	mov.u32 	%r4, %tid.y;
	setp.lt.s32 	%p1, %r54, 32;
	mov.f32 	%f371, 0f00000000;
	mov.f32 	%f372, %f371;
	mov.f32 	%f373, %f371;
	mov.f32 	%f374, %f371;
	mov.f32 	%f375, %f371;
	mov.f32 	%f376, %f371;
	mov.f32 	%f377, %f371;
	mov.f32 	%f378, %f371;
	mov.f32 	%f379, %f371;
	mov.f32 	%f380, %f371;
	mov.f32 	%f381, %f371;
	mov.f32 	%f382, %f371;
	mov.f32 	%f383, %f371;
	mov.f32 	%f384, %f371;
	mov.f32 	%f385, %f371;
	mov.f32 	%f386, %f371;
	mov.f32 	%f387, %f371;
	mov.f32 	%f388, %f371;
	mov.f32 	%f389, %f371;
	mov.f32 	%f390, %f371;
	mov.f32 	%f391, %f371;
	mov.f32 	%f392, %f371;
	mov.f32 	%f393, %f371;
	mov.f32 	%f394, %f371;
	mov.f32 	%f395, %f371;
	mov.f32 	%f396, %f371;
	mov.f32 	%f397, %f371;
	mov.f32 	%f398, %f371;
	mov.f32 	%f399, %f371;
	mov.f32 	%f400, %f371;
	mov.f32 	%f401, %f371;
	mov.f32 	%f402, %f371;
	mov.f32 	%f403, %f371;
	mov.f32 	%f404, %f371;
	mov.f32 	%f405, %f371;
	mov.f32 	%f406, %f371;
	mov.f32 	%f407, %f371;
	mov.f32 	%f408, %f371;
	mov.f32 	%f409, %f371;
	mov.f32 	%f410, %f371;
	mov.f32 	%f411, %f371;
	mov.f32 	%f412, %f371;
	mov.f32 	%f413, %f371;
	mov.f32 	%f414, %f371;
	mov.f32 	%f415, %f371;
	mov.f32 	%f416, %f371;
	mov.f32 	%f417, %f371;
	mov.f32 	%f418, %f371;
	mov.f32 	%f419, %f371;
	mov.f32 	%f420, %f371;
	mov.f32 	%f421, %f371;
	mov.f32 	%f422, %f371;
	mov.f32 	%f423, %f371;
	mov.f32 	%f424, %f371;
	mov.f32 	%f425, %f371;
	mov.f32 	%f426, %f371;
	mov.f32 	%f427, %f371;
	mov.f32 	%f428, %f371;
	mov.f32 	%f429, %f371;
	mov.f32 	%f430, %f371;
	mov.f32 	%f431, %f371;
	mov.f32 	%f432, %f371;
	mov.f32 	%f433, %f371;
	mov.f32 	%f434, %f371;
	@%p1 bra 	$L__BB0_5;
	shl.b32 	%r57, %r4, 4;
	add.s32 	%r58, %r57, %r3;
	and.b32  	%r59, %r58, 127;
	shl.b32 	%r60, %r2, 7;
	or.b32  	%r61, %r60, %r59;
	mul.lo.s32 	%r5, %r54, %r61;
	shl.b32 	%r62, %r58, 2;
	and.b32  	%r63, %r62, 508;
	mov.u32 	%r64, _ZZ10matrixMultPfS_S_iiE7A_local;
	add.s32 	%r65, %r64, %r63;
	mov.u32 	%r66, _ZZ10matrixMultPfS_S_iiE7B_local;
	add.s32 	%r67, %r66, %r63;
	shr.u32 	%r6, %r58, 7;
	shl.b32 	%r68, %r6, 9;
	add.s32 	%r7, %r65, %r68;
	add.s32 	%r69, %r58, 256;
	shr.u32 	%r8, %r69, 7;
	shl.b32 	%r70, %r8, 9;
	add.s32 	%r9, %r65, %r70;
	add.s32 	%r10, %r67, %r70;
	add.s32 	%r71, %r58, 512;
	shr.u32 	%r11, %r71, 7;
	shl.b32 	%r72, %r11, 9;
	add.s32 	%r12, %r65, %r72;
	add.s32 	%r13, %r67, %r72;
	add.s32 	%r73, %r58, 768;
	shr.u32 	%r14, %r73, 7;
	shl.b32 	%r74, %r14, 9;
	add.s32 	%r15, %r65, %r74;
	add.s32 	%r16, %r67, %r74;
	add.s32 	%r75, %r58, 1024;
	shr.u32 	%r17, %r75, 7;
	shl.b32 	%r76, %r17, 9;
	add.s32 	%r18, %r65, %r76;
	add.s32 	%r19, %r67, %r76;
	add.s32 	%r77, %r58, 1280;
	shr.u32 	%r20, %r77, 7;
	add.s32 	%r78, %r58, 1536;
	shr.u32 	%r21, %r78, 7;
	shl.b32 	%r79, %r21, 9;
	add.s32 	%r22, %r67, %r79;
	add.s32 	%r80, %r58, 1792;
	shr.u32 	%r23, %r80, 7;
	shl.b32 	%r81, %r23, 9;
	add.s32 	%r24, %r65, %r81;
	add.s32 	%r25, %r67, %r81;
	add.s32 	%r82, %r58, 2048;
	shr.u32 	%r26, %r82, 7;
	shl.b32 	%r83, %r26, 9;
	add.s32 	%r27, %r65, %r83;
	add.s32 	%r28, %r67, %r83;
	add.s32 	%r84, %r58, 2304;
	shr.u32 	%r29, %r84, 7;
	shl.b32 	%r85, %r29, 9;
	add.s32 	%r30, %r65, %r85;
	add.s32 	%r31, %r67, %r85;
	add.s32 	%r86, %r58, 2560;
	shr.u32 	%r32, %r86, 7;
	shl.b32 	%r87, %r32, 9;
	add.s32 	%r33, %r65, %r87;
	add.s32 	%r34, %r67, %r87;
	add.s32 	%r88, %r58, 2816;
	shr.u32 	%r35, %r88, 7;
	shl.b32 	%r89, %r35, 9;
	add.s32 	%r36, %r65, %r89;
	add.s32 	%r37, %r67, %r89;
	add.s32 	%r90, %r58, 3072;
	shr.u32 	%r38, %r90, 7;
	shl.b32 	%r91, %r38, 9;
	add.s32 	%r39, %r65, %r91;
	add.s32 	%r40, %r67, %r91;
	add.s32 	%r92, %r58, 3328;
	shr.u32 	%r41, %r92, 7;
	shl.b32 	%r93, %r41, 9;
	add.s32 	%r42, %r65, %r93;
	add.s32 	%r43, %r67, %r93;
	add.s32 	%r94, %r58, 3584;
	shr.u32 	%r44, %r94, 7;
	shl.b32 	%r95, %r44, 9;
	add.s32 	%r45, %r65, %r95;
	add.s32 	%r96, %r58, 3840;
	shr.u32 	%r46, %r96, 7;
	shl.b32 	%r97, %r3, 2;
	add.s32 	%r47, %r66, %r97;
	shl.b32 	%r98, %r4, 2;
	add.s32 	%r48, %r64, %r98;
	shr.s32 	%r99, %r54, 31;
	shr.u32 	%r100, %r99, 27;
	add.s32 	%r101, %r54, %r100;
	shr.s32 	%r49, %r101, 5;
	mov.b32 	%r193, 0;
	mov.f32 	%f371, 0f00000000;
$L__BB0_2:
	ld.param.u32 	%r192, [_Z10matrixMultPfS_S_ii_param_4];
	ld.param.u64 	%rd89, [_Z10matrixMultPfS_S_ii_param_2];
	ld.param.u64 	%rd88, [_Z10matrixMultPfS_S_ii_param_1];
	shl.b32 	%r103, %r193, 5;
	add.s32 	%r104, %r6, %r103;
	add.s32 	%r105, %r104, %r5;
	cvta.to.global.u64 	%rd4, %rd88;
	mul.wide.u32 	%rd5, %r105, 4;
	add.s64 	%rd6, %rd4, %rd5;
	ld.global.f32 	%f259, [%rd6];
	st.shared.f32 	[%r7], %f259;
	shl.b32 	%r106, %r4, 4;
	add.s32 	%r107, %r106, %r3;
	and.b32  	%r108, %r107, 127;
	shl.b32 	%r109, %r1, 7;
	or.b32  	%r110, %r108, %r109;
	mad.lo.s32 	%r111, %r104, %r192, %r110;
	cvta.to.global.u64 	%rd7, %rd89;
	mul.wide.s32 	%rd8, %r111, 4;
	add.s64 	%rd9, %rd7, %rd8;
	ld.global.f32 	%f260, [%rd9];
	shl.b32 	%r112, %r107, 2;
	and.b32  	%r113, %r112, 508;
	mov.u32 	%r114, _ZZ10matrixMultPfS_S_iiE7B_local;
	add.s32 	%r115, %r114, %r113;
	shl.b32 	%r116, %r6, 9;
	add.s32 	%r117, %r115, %r116;
	st.shared.f32 	[%r117], %f260;
	add.s32 	%r118, %r8, %r103;
	add.s32 	%r119, %r118, %r5;
	mul.wide.u32 	%rd10, %r119, 4;
	add.s64 	%rd11, %rd4, %rd10;
	ld.global.f32 	%f261, [%rd11];
	st.shared.f32 	[%r9], %f261;
	mad.lo.s32 	%r120, %r118, %r192, %r110;
	mul.wide.s32 	%rd12, %r120, 4;
	add.s64 	%rd13, %rd7, %rd12;
	ld.global.f32 	%f262, [%rd13];
	st.shared.f32 	[%r10], %f262;
	add.s32 	%r121, %r11, %r103;
	add.s32 	%r122, %r121, %r5;
	mul.wide.u32 	%rd14, %r122, 4;
	add.s64 	%rd15, %rd4, %rd14;
	ld.global.f32 	%f263, [%rd15];
	st.shared.f32 	[%r12], %f263;
	mad.lo.s32 	%r123, %r121, %r192, %r110;
	mul.wide.s32 	%rd16, %r123, 4;
	add.s64 	%rd17, %rd7, %rd16;
	ld.global.f32 	%f264, [%rd17];
	st.shared.f32 	[%r13], %f264;
	add.s32 	%r124, %r14, %r103;
	add.s32 	%r125, %r124, %r5;
	mul.wide.u32 	%rd18, %r125, 4;
	add.s64 	%rd19, %rd4, %rd18;
	ld.global.f32 	%f265, [%rd19];
	st.shared.f32 	[%r15], %f265;
	mad.lo.s32 	%r126, %r124, %r192, %r110;
	mul.wide.s32 	%rd20, %r126, 4;
	add.s64 	%rd21, %rd7, %rd20;
	ld.global.f32 	%f266, [%rd21];
	st.shared.f32 	[%r16], %f266;
	add.s32 	%r127, %r17, %r103;
	add.s32 	%r128, %r127, %r5;
	mul.wide.u32 	%rd22, %r128, 4;
	add.s64 	%rd23, %rd4, %rd22;
	ld.global.f32 	%f267, [%rd23];
	st.shared.f32 	[%r18], %f267;
	mad.lo.s32 	%r129, %r127, %r192, %r110;
	mul.wide.s32 	%rd24, %r129, 4;
	add.s64 	%rd25, %rd7, %rd24;
	ld.global.f32 	%f268, [%rd25];
	st.shared.f32 	[%r19], %f268;
	add.s32 	%r130, %r20, %r103;
	add.s32 	%r131, %r130, %r5;
	mul.wide.u32 	%rd26, %r131, 4;
	add.s64 	%rd27, %rd4, %rd26;
	ld.global.f32 	%f269, [%rd27];
	mov.u32 	%r132, _ZZ10matrixMultPfS_S_iiE7A_local;
	add.s32 	%r133, %r132, %r113;
	shl.b32 	%r134, %r20, 9;
	add.s32 	%r135, %r133, %r134;
	st.shared.f32 	[%r135], %f269;
	mad.lo.s32 	%r136, %r130, %r192, %r110;
	mul.wide.s32 	%rd28, %r136, 4;
	add.s64 	%rd29, %rd7, %rd28;
	ld.global.f32 	%f270, [%rd29];
	add.s32 	%r137, %r115, %r134;
	st.shared.f32 	[%r137], %f270;
	add.s32 	%r138, %r21, %r103;
	add.s32 	%r139, %r138, %r5;
	mul.wide.u32 	%rd30, %r139, 4;
	add.s64 	%rd31, %rd4, %rd30;
	ld.global.f32 	%f271, [%rd31];
	shl.b32 	%r140, %r21, 9;
	add.s32 	%r141, %r133, %r140;
	st.shared.f32 	[%r141], %f271;
	mad.lo.s32 	%r142, %r138, %r192, %r110;
	mul.wide.s32 	%rd32, %r142, 4;
	add.s64 	%rd33, %rd7, %rd32;
	ld.global.f32 	%f272, [%rd33];
	st.shared.f32 	[%r22], %f272;
	add.s32 	%r143, %r23, %r103;
	add.s32 	%r144, %r143, %r5;
	mul.wide.u32 	%rd34, %r144, 4;
	add.s64 	%rd35, %rd4, %rd34;
	ld.global.f32 	%f273, [%rd35];
	st.shared.f32 	[%r24], %f273;
	mad.lo.s32 	%r145, %r143, %r192, %r110;
	mul.wide.s32 	%rd36, %r145, 4;
	add.s64 	%rd37, %rd7, %rd36;
	ld.global.f32 	%f274, [%rd37];
	st.shared.f32 	[%r25], %f274;
	add.s32 	%r146, %r26, %r103;
	add.s32 	%r147, %r146, %r5;
	mul.wide.u32 	%rd38, %r147, 4;
	add.s64 	%rd39, %rd4, %rd38;
	ld.global.f32 	%f275, [%rd39];
	st.shared.f32 	[%r27], %f275;
	mad.lo.s32 	%r148, %r146, %r192, %r110;
	mul.wide.s32 	%rd40, %r148, 4;
	add.s64 	%rd41, %rd7, %rd40;
	ld.global.f32 	%f276, [%rd41];
	st.shared.f32 	[%r28], %f276;
	add.s32 	%r149, %r29, %r103;
	add.s32 	%r150, %r149, %r5;
	mul.wide.u32 	%rd42, %r150, 4;
	add.s64 	%rd43, %rd4, %rd42;
	ld.global.f32 	%f277, [%rd43];
	st.shared.f32 	[%r30], %f277;
	mad.lo.s32 	%r151, %r149, %r192, %r110;
	mul.wide.s32 	%rd44, %r151, 4;
	add.s64 	%rd45, %rd7, %rd44;
	ld.global.f32 	%f278, [%rd45];
	st.shared.f32 	[%r31], %f278;
	add.s32 	%r152, %r32, %r103;
	add.s32 	%r153, %r152, %r5;
	mul.wide.u32 	%rd46, %r153, 4;
	add.s64 	%rd47, %rd4, %rd46;
	ld.global.f32 	%f279, [%rd47];
	st.shared.f32 	[%r33], %f279;
	mad.lo.s32 	%r154, %r152, %r192, %r110;
	mul.wide.s32 	%rd48, %r154, 4;
	add.s64 	%rd49, %rd7, %rd48;
	ld.global.f32 	%f280, [%rd49];
	st.shared.f32 	[%r34], %f280;
	add.s32 	%r155, %r35, %r103;
	add.s32 	%r156, %r155, %r5;
	mul.wide.u32 	%rd50, %r156, 4;
	add.s64 	%rd51, %rd4, %rd50;
	ld.global.f32 	%f281, [%rd51];
	st.shared.f32 	[%r36], %f281;
	mad.lo.s32 	%r157, %r155, %r192, %r110;
	mul.wide.s32 	%rd52, %r157, 4;
	add.s64 	%rd53, %rd7, %rd52;
	ld.global.f32 	%f282, [%rd53];
	st.shared.f32 	[%r37], %f282;
	add.s32 	%r158, %r38, %r103;
	add.s32 	%r159, %r158, %r5;
	mul.wide.u32 	%rd54, %r159, 4;
	add.s64 	%rd55, %rd4, %rd54;
	ld.global.f32 	%f283, [%rd55];
	st.shared.f32 	[%r39], %f283;
	mad.lo.s32 	%r160, %r158, %r192, %r110;
	mul.wide.s32 	%rd56, %r160, 4;
	add.s64 	%rd57, %rd7, %rd56;
	ld.global.f32 	%f284, [%rd57];
	st.shared.f32 	[%r40], %f284;
	add.s32 	%r161, %r41, %r103;
	add.s32 	%r162, %r161, %r5;
	mul.wide.u32 	%rd58, %r162, 4;
	add.s64 	%rd59, %rd4, %rd58;
	ld.global.f32 	%f285, [%rd59];
	st.shared.f32 	[%r42], %f285;
	mad.lo.s32 	%r163, %r161, %r192, %r110;
	mul.wide.s32 	%rd60, %r163, 4;
	add.s64 	%rd61, %rd7, %rd60;
	ld.global.f32 	%f286, [%rd61];
	st.shared.f32 	[%r43], %f286;
	add.s32 	%r164, %r44, %r103;
	add.s32 	%r165, %r164, %r5;
	mul.wide.u32 	%rd62, %r165, 4;
	add.s64 	%rd63, %rd4, %rd62;
	ld.global.f32 	%f287, [%rd63];
	st.shared.f32 	[%r45], %f287;
	mad.lo.s32 	%r166, %r164, %r192, %r110;
	mul.wide.s32 	%rd64, %r166, 4;
	add.s64 	%rd65, %rd7, %rd64;
	ld.global.f32 	%f288, [%rd65];
	shl.b32 	%r167, %r44, 9;
	add.s32 	%r168, %r115, %r167;
	st.shared.f32 	[%r168], %f288;
	add.s32 	%r169, %r46, %r103;
	add.s32 	%r170, %r169, %r5;
	mul.wide.u32 	%rd66, %r170, 4;
	add.s64 	%rd67, %rd4, %rd66;
	ld.global.f32 	%f289, [%rd67];
	shl.b32 	%r171, %r46, 9;
	add.s32 	%r172, %r133, %r171;
	st.shared.f32 	[%r172], %f289;
	mad.lo.s32 	%r173, %r169, %r192, %r110;
	mul.wide.s32 	%rd68, %r173, 4;
	add.s64 	%rd69, %rd7, %rd68;
	ld.global.f32 	%f290, [%rd69];
	add.s32 	%r174, %r115, %r171;
	st.shared.f32 	[%r174], %f290;
	bar.sync 	0;
	mov.b32 	%r194, 256;
$L__BB0_3:
	add.s32 	%r175, %r47, %r194;
	ld.shared.f32 	%f291, [%r175+192];
	ld.shared.f32 	%f292, [%r175+128];
	ld.shared.f32 	%f293, [%r175+64];
	ld.shared.f32 	%f294, [%r175];
	ld.shared.f32 	%f295, [%r175+-64];
	ld.shared.f32 	%f296, [%r175+-128];
	ld.shared.f32 	%f297, [%r175+-192];
	ld.shared.f32 	%f298, [%r175+-256];
	add.s32 	%r176, %r48, %r194;
	ld.shared.f32 	%f299, [%r176+-256];
	fma.rn.f32 	%f434, %f299, %f298, %f434;
	fma.rn.f32 	%f433, %f299, %f297, %f433;
	fma.rn.f32 	%f432, %f299, %f296, %f432;
	fma.rn.f32 	%f431, %f299, %f295, %f431;
	fma.rn.f32 	%f430, %f299, %f294, %f430;
	fma.rn.f32 	%f429, %f299, %f293, %f429;
	fma.rn.f32 	%f428, %f299, %f292, %f428;
	fma.rn.f32 	%f427, %f299, %f291, %f427;
	ld.shared.f32 	%f300, [%r176+-192];
	fma.rn.f32 	%f426, %f300, %f298, %f426;
	fma.rn.f32 	%f425, %f300, %f297, %f425;
	fma.rn.f32 	%f424, %f300, %f296, %f424;
	fma.rn.f32 	%f423, %f300, %f295, %f423;
	fma.rn.f32 	%f422, %f300, %f294, %f422;
	fma.rn.f32 	%f421, %f300, %f293, %f421;
	fma.rn.f32 	%f420, %f300, %f292, %f420;
	fma.rn.f32 	%f419, %f300, %f291, %f419;
	ld.shared.f32 	%f301, [%r176+-128];
	fma.rn.f32 	%f418, %f301, %f298, %f418;
	fma.rn.f32 	%f417, %f301, %f297, %f417;
	fma.rn.f32 	%f416, %f301, %f296, %f416;
	fma.rn.f32 	%f415, %f301, %f295, %f415;
	fma.rn.f32 	%f414, %f301, %f294, %f414;
	fma.rn.f32 	%f413, %f301, %f293, %f413;
	fma.rn.f32 	%f412, %f301, %f292, %f412;
	fma.rn.f32 	%f411, %f301, %f291, %f411;
	ld.shared.f32 	%f302, [%r176+-64];
	fma.rn.f32 	%f410, %f302, %f298, %f410;
	fma.rn.f32 	%f409, %f302, %f297, %f409;
	fma.rn.f32 	%f408, %f302, %f296, %f408;
	fma.rn.f32 	%f407, %f302, %f295, %f407;
	fma.rn.f32 	%f406, %f302, %f294, %f406;
	fma.rn.f32 	%f405, %f302, %f293, %f405;
	fma.rn.f32 	%f404, %f302, %f292, %f404;
	fma.rn.f32 	%f403, %f302, %f291, %f403;
	ld.shared.f32 	%f303, [%r176];
	fma.rn.f32 	%f402, %f303, %f298, %f402;
	fma.rn.f32 	%f401, %f303, %f297, %f401;
	fma.rn.f32 	%f400, %f303, %f296, %f400;
	fma.rn.f32 	%f399, %f303, %f295, %f399;
	fma.rn.f32 	%f398, %f303, %f294, %f398;
	fma.rn.f32 	%f397, %f303, %f293, %f397;
	fma.rn.f32 	%f396, %f303, %f292, %f396;
	fma.rn.f32 	%f395, %f303, %f291, %f395;
	ld.shared.f32 	%f304, [%r176+64];
	fma.rn.f32 	%f394, %f304, %f298, %f394;
	fma.rn.f32 	%f393, %f304, %f297, %f393;
	fma.rn.f32 	%f392, %f304, %f296, %f392;
	fma.rn.f32 	%f391, %f304, %f295, %f391;
	fma.rn.f32 	%f390, %f304, %f294, %f390;
	fma.rn.f32 	%f389, %f304, %f293, %f389;
	fma.rn.f32 	%f388, %f304, %f292, %f388;
	fma.rn.f32 	%f387, %f304, %f291, %f387;
	ld.shared.f32 	%f305, [%r176+128];
	fma.rn.f32 	%f386, %f305, %f298, %f386;
	fma.rn.f32 	%f385, %f305, %f297, %f385;
	fma.rn.f32 	%f384, %f305, %f296, %f384;
	fma.rn.f32 	%f383, %f305, %f295, %f383;
	fma.rn.f32 	%f382, %f305, %f294, %f382;
	fma.rn.f32 	%f381, %f305, %f293, %f381;
	fma.rn.f32 	%f380, %f305, %f292, %f380;
	fma.rn.f32 	%f379, %f305, %f291, %f379;
	ld.shared.f32 	%f306, [%r176+192];
	fma.rn.f32 	%f378, %f306, %f298, %f378;
	fma.rn.f32 	%f377, %f306, %f297, %f377;
	fma.rn.f32 	%f376, %f306, %f296, %f376;
	fma.rn.f32 	%f375, %f306, %f295, %f375;
	fma.rn.f32 	%f374, %f306, %f294, %f374;
	fma.rn.f32 	%f373, %f306, %f293, %f373;
	fma.rn.f32 	%f372, %f306, %f292, %f372;
	fma.rn.f32 	%f371, %f306, %f291, %f371;
	add.s32 	%r194, %r194, 512;
	setp.ne.s32 	%p2, %r194, 16640;
	@%p2 bra 	$L__BB0_3;
	bar.sync 	0;
	add.s32 	%r193, %r193, 1;
	setp.ne.s32 	%p3, %r193, %r49;
	@%p3 bra 	$L__BB0_2;
$L__BB0_5:
	ld.param.u64 	%rd87, [_Z10matrixMultPfS_S_ii_param_0];
	cvta.to.global.u64 	%rd70, %rd87;
	shl.b32 	%r177, %r2, 7;
	shl.b32 	%r178, %r1, 7;
	add.s32 	%r179, %r177, %r4;
	add.s32 	%r180, %r178, %r3;
	mad.lo.s32 	%r181, %r179, %r54, %r180;
	mul.wide.s32 	%rd71, %r181, 4;
	add.s64 	%rd72, %rd70, %rd71;
	st.global.f32 	[%rd72], %f434;
	st.global.f32 	[%rd72+64], %f433;
	st.global.f32 	[%rd72+128], %f432;
	st.global.f32 	[%rd72+192], %f431;
	st.global.f32 	[%rd72+256], %f430;
	st.global.f32 	[%rd72+320], %f429;
	st.global.f32 	[%rd72+384], %f428;
	st.global.f32 	[%rd72+448], %f427;
	shl.b32 	%r182, %r54, 4;
	add.s32 	%r183, %r181, %r182;
	mul.wide.s32 	%rd73, %r183, 4;
	add.s64 	%rd74, %rd70, %rd73;
	st.global.f32 	[%rd74], %f426;
	st.global.f32 	[%rd74+64], %f425;
	st.global.f32 	[%rd74+128], %f424;
	st.global.f32 	[%rd74+192], %f423;
	st.global.f32 	[%rd74+256], %f422;
	st.global.f32 	[%rd74+320], %f421;
	st.global.f32 	[%rd74+384], %f420;
	st.global.f32 	[%rd74+448], %f419;
	shl.b32 	%r184, %r54, 5;
	add.s32 	%r185, %r181, %r184;
	mul.wide.s32 	%rd75, %r185, 4;
	add.s64 	%rd76, %rd70, %rd75;
	st.global.f32 	[%rd76], %f418;
	st.global.f32 	[%rd76+64], %f417;
	st.global.f32 	[%rd76+128], %f416;
	st.global.f32 	[%rd76+192], %f415;
	st.global.f32 	[%rd76+256], %f414;
	st.global.f32 	[%rd76+320], %f413;
	st.global.f32 	[%rd76+384], %f412;
	st.global.f32 	[%rd76+448], %f411;
	add.s32 	%r186, %r185, %r182;
	mul.wide.s32 	%rd77, %r186, 4;
	add.s64 	%rd78, %rd70, %rd77;
	st.global.f32 	[%rd78], %f410;
	st.global.f32 	[%rd78+64], %f409;
	st.global.f32 	[%rd78+128], %f408;
	st.global.f32 	[%rd78+192], %f407;
	st.global.f32 	[%rd78+256], %f406;
	st.global.f32 	[%rd78+320], %f405;
	st.global.f32 	[%rd78+384], %f404;
	st.global.f32 	[%rd78+448], %f403;
	shl.b32 	%r187, %r54, 6;
	add.s32 	%r188, %r181, %r187;
	mul.wide.s32 	%rd79, %r188, 4;
	add.s64 	%rd80, %rd70, %rd79;
	st.global.f32 	[%rd80], %f402;
	st.global.f32 	[%rd80+64], %f401;
	st.global.f32 	[%rd80+128], %f400;
	st.global.f32 	[%rd80+192], %f399;
	st.global.f32 	[%rd80+256], %f398;
	st.global.f32 	[%rd80+320], %f397;
	st.global.f32 	[%rd80+384], %f396;
	st.global.f32 	[%rd80+448], %f395;
	add.s32 	%r189, %r188, %r182;
	mul.wide.s32 	%rd81, %r189, 4;
	add.s64 	%rd82, %rd70, %rd81;
	st.global.f32 	[%rd82], %f394;
	st.global.f32 	[%rd82+64], %f393;
	st.global.f32 	[%rd82+128], %f392;
	st.global.f32 	[%rd82+192], %f391;
	st.global.f32 	[%rd82+256], %f390;
	st.global.f32 	[%rd82+320], %f389;
	st.global.f32 	[%rd82+384], %f388;
	st.global.f32 	[%rd82+448], %f387;
	add.s32 	%r190, %r188, %r184;
	mul.wide.s32 	%rd83, %r190, 4;
	add.s64 	%rd84, %rd70, %rd83;
	st.global.f32 	[%rd84], %f386;
	st.global.f32 	[%rd84+64], %f385;
	st.global.f32 	[%rd84+128], %f384;
	st.global.f32 	[%rd84+192], %f383;
	st.global.f32 	[%rd84+256], %f382;
	st.global.f32 	[%rd84+320], %f381;
	st.global.f32 	[%rd84+384], %f380;
	st.global.f32 	[%rd84+448], %f379;
	add.s32 	%r191, %r190, %r182;
	mul.wide.s32 	%rd85, %r191, 4;
	add.s64 	%rd86, %rd70, %rd85;
	st.global.f32 	[%rd86], %f378;
	st.global.f32 	[%rd86+64], %f377;
	st.global.f32 	[%rd86+128], %f376;
	st.global.f32 	[%rd86+192], %f375;
	st.global.f32 	[%rd86+256], %f374;
	st.global.f32 	[%rd86+320], %f373;
	st.global.f32 	[%rd86+384], %f372;
	st.global.f32 	[%rd86+448], %f371;
	ret;

}


// ===== COMPILED SASS (sm_100) =====

	.target	sm_100

	.elftype	@"ET_EXEC"


//--------------------- .note.nv.tkinfo           --------------------------
	.section	.note.nv.tkinfo,"",@"SHT_NOTE"
	.sectionflags	@"SHF_NOTE_NV_TKINFO"
	.tkinfo
        /*0018*/ 	.word	0x00000002
        /*0030*/ 	.string	""
        /*0030*/ 	.string	"ptxas"
        /*0030*/ 	.string	"Cuda compilation tools, release 13.0, V13.0.88"
        /*0030*/ 	.string	"Build cuda_13.0.r13.0/compiler.36424714_0"
        /*0030*/ 	.string	"-arch sm_100 -m 64 "



//--------------------- .note.nv.cuinfo           --------------------------
	.section	.note.nv.cuinfo,"",@"SHT_NOTE"
	.sectionflags	@"SHF_NOTE_NV_CUINFO"
        /*0018*/ 	.short	0x0002
        /*001a*/ 	.short	0x0064
        /*001c*/ 	.short	0x0082
	.zero		2


//--------------------- .nv.info                  --------------------------
	.section	.nv.info,"",@"SHT_CUDA_INFO"
	.align	4


	//----- nvinfo : EIATTR_REGCOUNT
	.align		4
        /*0000*/ 	.byte	0x04, 0x2f
        /*0002*/ 	.short	(.L_1 - .L_0)
	.align		4
.L_0:
        /*0004*/ 	.word	index@(_Z10matrixMultPfS_S_ii)
        /*0008*/ 	.word	0x000000a8


	//----- nvinfo : EIATTR_FRAME_SIZE
	.align		4
.L_1:
        /*000c*/ 	.byte	0x04, 0x11
        /*000e*/ 	.short	(.L_3 - .L_2)
	.align		4
.L_2:
        /*0010*/ 	.word	index@(_Z10matrixMultPfS_S_ii)
        /*0014*/ 	.word	0x00000000


	//----- nvinfo : EIATTR_MIN_STACK_SIZE
	.align		4
.L_3:
        /*0018*/ 	.byte	0x04, 0x12
        /*001a*/ 	.short	(.L_5 - .L_4)
	.align		4
.L_4:
        /*001c*/ 	.word	index@(_Z10matrixMultPfS_S_ii)
        /*0020*/ 	.word	0x00000000
.L_5:


//--------------------- .nv.compat                --------------------------
	.section	.nv.compat,"",@"SHT_CUDA_COMPAT_INFO"
	.align	4
        /*0000*/ 	.byte	0x02, 0x09, 0x00, 0x00, 0x02, 0x02, 0x01, 0x00, 0x02, 0x05, 0x05, 0x00, 0x03, 0x07, 0x01, 0x01
        /*0010*/ 	.byte	0x02, 0x03, 0x00, 0x00, 0x02, 0x06, 0x01, 0x00, 0x04, 0x0b, 0x08, 0x00, 0x09, 0x00, 0x00, 0x00
        /*0020*/ 	.byte	0x00, 0x00, 0x00, 0x00


//--------------------- .nv.info._Z10matrixMultPfS_S_ii --------------------------
	.section	.nv.info._Z10matrixMultPfS_S_ii,"",@"SHT_CUDA_INFO"
	.sectionflags	@""
	.align	4


	//----- nvinfo : EIATTR_CUDA_API_VERSION
	.align		4
        /*0000*/ 	.byte	0x04, 0x37
        /*0002*/ 	.short	(.L_7 - .L_6)
.L_6:
        /*0004*/ 	.word	0x00000082


	//----- nvinfo : EIATTR_KPARAM_INFO
	.align		4
.L_7:
        /*0008*/ 	.byte	0x04, 0x17
        /*000a*/ 	.short	(.L_9 - .L_8)
.L_8:
        /*000c*/ 	.word	0x00000000
        /*0010*/ 	.short	0x0004
        /*0012*/ 	.short	0x001c
        /*0014*/ 	.byte	0x00, 0xf0, 0x11, 0x00


	//----- nvinfo : EIATTR_KPARAM_INFO
	.align		4
.L_9:
        /*0018*/ 	.byte	0x04, 0x17
        /*001a*/ 	.short	(.L_11 - .L_10)
.L_10:
        /*001c*/ 	.word	0x00000000
        /*0020*/ 	.short	0x0003
        /*0022*/ 	.short	0x0018
        /*0024*/ 	.byte	0x00, 0xf0, 0x11, 0x00


	//----- nvinfo : EIATTR_KPARAM_INFO
	.align		4
.L_11:
        /*0028*/ 	.byte	0x04, 0x17
        /*002a*/ 	.short	(.L_13 - .L_12)
.L_12:
        /*002c*/ 	.word	0x00000000
        /*0030*/ 	.short	0x0002
        /*0032*/ 	.short	0x0010
        /*0034*/ 	.byte	0x00, 0xf5, 0x21, 0x00


	//----- nvinfo : EIATTR_KPARAM_INFO
	.align		4
.L_13:
        /*0038*/ 	.byte	0x04, 0x17
        /*003a*/ 	.short	(.L_15 - .L_14)
.L_14:
        /*003c*/ 	.word	0x00000000
        /*0040*/ 	.short	0x0001
        /*0042*/ 	.short	0x0008
        /*0044*/ 	.byte	0x00, 0xf5, 0x21, 0x00


	//----- nvinfo : EIATTR_KPARAM_INFO
	.align		4
.L_15:
        /*0048*/ 	.byte	0x04, 0x17
        /*004a*/ 	.short	(.L_17 - .L_16)
.L_16:
        /*004c*/ 	.word	0x00000000
        /*0050*/ 	.short	0x0000
        /*0052*/ 	.short	0x0000
        /*0054*/ 	.byte	0x00, 0xf5, 0x21, 0x00


	//----- nvinfo : EIATTR_SPARSE_MMA_MASK
	.align		4
.L_17:
        /*0058*/ 	.byte	0x03, 0x50
        /*005a*/ 	.short	0x0000


	//----- nvinfo : EIATTR_MAXREG_COUNT
	.align		4
        /*005c*/ 	.byte	0x03, 0x1b
        /*005e*/ 	.short	0x00ff


	//----- nvinfo : EIATTR_NUM_BARRIERS
	.align		4
        /*0060*/ 	.byte	0x02, 0x4c
        /*0062*/ 	.byte	0x01
	.zero		1


	//----- nvinfo : EIATTR_MERCURY_ISA_VERSION
	.align		4
        /*0064*/ 	.byte	0x03, 0x5f
        /*0066*/ 	.short	0x0101


	//----- nvinfo : EIATTR_VRC_CTA_INIT_COUNT
	.align		4
        /*0068*/ 	.byte	0x02, 0x4a
	.zero		1
	.zero		1


	//----- nvinfo : EIATTR_EXIT_INSTR_OFFSETS
	.align		4
        /*006c*/ 	.byte	0x04, 0x1c
        /*006e*/ 	.short	(.L_19 - .L_18)


	//   ....[0]....
.L_18:
        /*0070*/ 	.word	0x00001ce0


	//----- nvinfo : EIATTR_CBANK_PARAM_SIZE
	.align		4
.L_19:
        /*0074*/ 	.byte	0x03, 0x19
        /*0076*/ 	.short	0x0020


	//----- nvinfo : EIATTR_PARAM_CBANK
	.align		4
        /*0078*/ 	.byte	0x04, 0x0a
        /*007a*/ 	.short	(.L_21 - .L_20)
	.align		4
.L_20:
        /*007c*/ 	.word	index@(.nv.constant0._Z10matrixMultPfS_S_ii)
        /*0080*/ 	.short	0x0380
        /*0082*/ 	.short	0x0020


	//----- nvinfo : EIATTR_SW_WAR
	.align		4
.L_21:
        /*0084*/ 	.byte	0x04, 0x36
        /*0086*/ 	.short	(.L_23 - .L_22)
.L_22:
        /*0088*/ 	.word	0x00000008
.L_23:


//--------------------- .nv.callgraph             --------------------------
	.section	.nv.callgraph,"",@"SHT_CUDA_CALLGRAPH"
	.align	4
	.sectionentsize	8
	.align		4
        /*0000*/ 	.word	0x00000000
	.align		4
        /*0004*/ 	.word	0xffffffff
	.align		4
        /*0008*/ 	.word	0x00000000
	.align		4
        /*000c*/ 	.word	0xfffffffe
	.align		4
        /*0010*/ 	.word	0x00000000
	.align		4
        /*0014*/ 	.word	0xfffffffd
	.align		4
        /*0018*/ 	.word	0x00000000
	.align		4
        /*001c*/ 	.word	0xfffffffc


//--------------------- .text._Z10matrixMultPfS_S_ii --------------------------
	.section	.text._Z10matrixMultPfS_S_ii,"ax",@progbits
	.align	128
        .global         _Z10matrixMultPfS_S_ii
        .type           _Z10matrixMultPfS_S_ii,@function
        .size           _Z10matrixMultPfS_S_ii,(.L_x_4 - _Z10matrixMultPfS_S_ii)
        .other          _Z10matrixMultPfS_S_ii,@"STO_CUDA_ENTRY STV_DEFAULT"
_Z10matrixMultPfS_S_ii:
.text._Z10matrixMultPfS_S_ii:
[----:B------:R-:W-:Y:S01]  /*0000*/  LDC R1, c[0x0][0x37c] ;  /* 0x0000df00ff017b82 */ /* 0x000fe20000000800 */
[----:B------:R-:W0:Y:S01]  /*0010*/  LDCU UR8, c[0x0][0x398] ;  /* 0x00007300ff0877ac */ /* 0x000e220008000800 */
[----:B------:R-:W1:Y:S01]  /*0020*/  S2R R0, SR_CTAID.X ;  /* 0x0000000000007919 */ /* 0x000e620000002500 */
[----:B------:R-:W-:Y:S01]  /*0030*/  HFMA2 R5, -RZ, RZ, 0, 0 ;  /* 0x00000000ff057431 */ /* 0x000fe200000001ff */
[----:B------:R-:W-:Y:S02]  /*0040*/  CS2R R6, SRZ ;  /* 0x0000000000067805 */ /* 0x000fe4000001ff00 */
[----:B------:R-:W-:Y:S01]  /*0050*/  CS2R R8, SRZ ;  /* 0x0000000000087805 */ /* 0x000fe2000001ff00 */
[----:B------:R-:W2:Y:S01]  /*0060*/  S2R R2, SR_CTAID.Y ;  /* 0x0000000000027919 */ /* 0x000ea20000002600 */
[----:B------:R-:W-:Y:S02]  /*0070*/  CS2R R10, SRZ ;  /* 0x00000000000a7805 */ /* 0x000fe4000001ff00 */
[----:B------:R-:W-:-:S02]  /*0080*/  CS2R R12, SRZ ;  /* 0x00000000000c7805 */ /* 0x000fc4000001ff00 */
[----:B------:R-:W-:Y:S01]  /*0090*/  CS2R R14, SRZ ;  /* 0x00000000000e7805 */ /* 0x000fe2000001ff00 */
[----:B------:R-:W3:Y:S01]  /*00a0*/  S2R R3, SR_TID.X ;  /* 0x0000000000037919 */ /* 0x000ee20000002100 */
[----:B------:R-:W-:Y:S02]  /*00b0*/  CS2R R16, SRZ ;  /* 0x0000000000107805 */ /* 0x000fe4000001ff00 */
[----:B------:R-:W-:Y:S02]  /*00c0*/  CS2R R18, SRZ ;  /* 0x0000000000127805 */ /* 0x000fe4000001ff00 */
[----:B------:R-:W-:Y:S01]  /*00d0*/  CS2R R20, SRZ ;  /* 0x0000000000147805 */ /* 0x000fe2000001ff00 */
[----:B------:R-:W4:Y:S01]  /*00e0*/  S2R R4, SR_TID.Y ;  /* 0x0000000000047919 */ /* 0x000f220000002200 */
[----:B------:R-:W-:Y:S02]  /*00f0*/  CS2R R22, SRZ ;  /* 0x0000000000167805 */ /* 0x000fe4000001ff00 */
[----:B------:R-:W-:-:S02]  /*0100*/  CS2R R24, SRZ ;  /* 0x0000000000187805 */ /* 0x000fc4000001ff00 */
[----:B------:R-:W-:Y:S02]  /*0110*/  CS2R R26, SRZ ;  /* 0x00000000001a7805 */ /* 0x000fe4000001ff00 */
[----:B------:R-:W-:Y:S01]  /*0120*/  CS2R R28, SRZ ;  /* 0x00000000001c7805 */ /* 0x000fe2000001ff00 */
[----:B0-----:R-:W-:Y:S01]  /*0130*/  UISETP.GE.AND UP0, UPT, UR8, 0x20, UPT ;  /* 0x000000200800788c */ /* 0x001fe2000bf06270 */
[----:B------:R-:W-:Y:S02]  /*0140*/  CS2R R30, SRZ ;  /* 0x00000000001e7805 */ /* 0x000fe4000001ff00 */
[----:B------:R-:W-:Y:S02]  /*0150*/  CS2R R32, SRZ ;  /* 0x0000000000207805 */ /* 0x000fe4000001ff00 */
[----:B------:R-:W-:Y:S02]  /*0160*/  CS2R R34, SRZ ;  /* 0x0000000000227805 */ /* 0x000fe4000001ff00 */
[----:B------:R-:W-:-:S02]  /*0170*/  CS2R R36, SRZ ;  /* 0x0000000000247805 */ /* 0x000fc4000001ff00 */
[----:B------:R-:W-:Y:S02]  /*0180*/  CS2R R38, SRZ ;  /* 0x0000000000267805 */ /* 0x000fe4000001ff00 */
[----:B------:R-:W-:Y:S02]  /*0190*/  CS2R R40, SRZ ;  /* 0x0000000000287805 */ /* 0x000fe4000001ff00 */
        /* <DEDUP_REMOVED lines=13> */
[----:B------:R-:W-:Y:S01]  /*0270*/  MOV R68, RZ ;  /* 0x000000ff00447202 */ /* 0x000fe20000000f00 */
[----:B------:R-:W0:Y:S01]  /*0280*/  LDCU.64 UR10, c[0x0][0x358] ;  /* 0x00006b00ff0a77ac */ /* 0x000e220008000a00 */
[----:B-1234-:R-:W-:Y:S05]  /*0290*/  BRA.U !UP0, `(.L_x_0) ;  /* 0x0000001508347547 */ /* 0x01efea000b800000 */
[----:B------:R-:W1:Y:S01]  /*02a0*/  S2UR UR6, SR_CgaCtaId ;  /* 0x00000000000679c3 */ /* 0x000e620000008800 */
[----:B------:R-:W-:Y:S01]  /*02b0*/  LEA R69, R4, R3, 0x4 ;  /* 0x0000000304457211 */ /* 0x000fe200078e20ff */
[----:B------:R-:W-:Y:S01]  /*02c0*/  UMOV UR4, 0x400 ;  /* 0x0000040000047882 */ /* 0x000fe20000000000 */
[----:B------:R-:W-:Y:S01]  /*02d0*/  USHF.R.S32.HI UR5, URZ, 0x1f, UR8 ;  /* 0x0000001fff057899 */ /* 0x000fe20008011408 */
[----:B------:R-:W-:Y:S02]  /*02e0*/  MOV R131, RZ ;  /* 0x000000ff00837202 */ /* 0x000fe40000000f00 */
[C---:B------:R-:W-:Y:S01]  /*02f0*/  SHF.L.U32 R70, R69.reuse, 0x2, RZ ;  /* 0x0000000245467819 */ /* 0x040fe200000006ff */
[C---:B------:R-:W-:Y:S01]  /*0300*/  VIADD R101, R69.reuse, 0xc00 ;  /* 0x00000c0045657836 */ /* 0x040fe20000000000 */
[C---:B------:R-:W-:Y:S01]  /*0310*/  IADD3 R71, PT, PT, R69.reuse, 0x100, RZ ;  /* 0x0000010045477810 */ /* 0x040fe20007ffe0ff */
[----:B------:R-:W-:Y:S01]  /*0320*/  ULEA.HI UR5, UR5, UR8, URZ, 0x5 ;  /* 0x0000000805057291 */ /* 0x000fe2000f8f28ff */
[----:B------:R-:W-:-:S02]  /*0330*/  IADD3 R72, PT, PT, R69, 0x200, RZ ;  /* 0x0000020045487810 */ /* 0x000fc40007ffe0ff */
[----:B------:R-:W-:Y:S01]  /*0340*/  SHF.R.U32.HI R107, RZ, 0x7, R69 ;  /* 0x00000007ff6b7819 */ /* 0x000fe20000011645 */
[----:B------:R-:W-:Y:S01]  /*0350*/  USHF.R.S32.HI UR5, URZ, 0x5, UR5 ;  /* 0x00000005ff057899 */ /* 0x000fe20008011405 */
[C---:B------:R-:W-:Y:S02]  /*0360*/  IADD3 R73, PT, PT, R69.reuse, 0x300, RZ ;  /* 0x0000030045497810 */ /* 0x040fe40007ffe0ff */
[C---:B------:R-:W-:Y:S02]  /*0370*/  IADD3 R74, PT, PT, R69.reuse, 0x400, RZ ;  /* 0x00000400454a7810 */ /* 0x040fe40007ffe0ff */
[C---:B------:R-:W-:Y:S02]  /*0380*/  IADD3 R75, PT, PT, R69.reuse, 0x500, RZ ;  /* 0x00000500454b7810 */ /* 0x040fe40007ffe0ff */
[C---:B------:R-:W-:Y:S02]  /*0390*/  IADD3 R76, PT, PT, R69.reuse, 0x600, RZ ;  /* 0x00000600454c7810 */ /* 0x040fe40007ffe0ff */
[C---:B------:R-:W-:Y:S01]  /*03a0*/  IADD3 R77, PT, PT, R69.reuse, 0x700, RZ ;  /* 0x00000700454d7810 */ /* 0x040fe20007ffe0ff */
[----:B-1----:R-:W-:Y:S01]  /*03b0*/  ULEA UR7, UR6, UR4, 0x18 ;  /* 0x0000000406077291 */ /* 0x002fe2000f8ec0ff */
[C---:B------:R-:W-:Y:S01]  /*03c0*/  IADD3 R78, PT, PT, R69.reuse, 0x800, RZ ;  /* 0x00000800454e7810 */ /* 0x040fe20007ffe0ff */
[----:B------:R-:W-:Y:S01]  /*03d0*/  UIADD3 UR4, UPT, UPT, UR4, 0x4000, URZ ;  /* 0x0000400004047890 */ /* 0x000fe2000fffe0ff */
[----:B------:R-:W-:-:S02]  /*03e0*/  IADD3 R96, PT, PT, R69, 0x900, RZ ;  /* 0x0000090045607810 */ /* 0x000fc40007ffe0ff */
[C---:B------:R-:W-:Y:S01]  /*03f0*/  IADD3 R97, PT, PT, R69.reuse, 0xa00, RZ ;  /* 0x00000a0045617810 */ /* 0x040fe20007ffe0ff */
[----:B------:R-:W-:Y:S01]  /*0400*/  ULEA UR4, UR6, UR4, 0x18 ;  /* 0x0000000406047291 */ /* 0x000fe2000f8ec0ff */
[C---:B------:R-:W-:Y:S02]  /*0410*/  IADD3 R100, PT, PT, R69.reuse, 0xb00, RZ ;  /* 0x00000b0045647810 */ /* 0x040fe40007ffe0ff */
[C---:B------:R-:W-:Y:S02]  /*0420*/  IADD3 R102, PT, PT, R69.reuse, 0xd00, RZ ;  /* 0x00000d0045667810 */ /* 0x040fe40007ffe0ff */
[C---:B------:R-:W-:Y:S02]  /*0430*/  IADD3 R103, PT, PT, R69.reuse, 0xe00, RZ ;  /* 0x00000e0045677810 */ /* 0x040fe40007ffe0ff */
[----:B------:R-:W-:Y:S02]  /*0440*/  IADD3 R104, PT, PT, R69, 0xf00, RZ ;  /* 0x00000f0045687810 */ /* 0x000fe40007ffe0ff */
[----:B------:R-:W-:-:S02]  /*0450*/  LOP3.LUT R69, R70, 0x1fc, RZ, 0xc0, !PT ;  /* 0x000001fc46457812 */ /* 0x000fc400078ec0ff */
[----:B------:R-:W-:Y:S02]  /*0460*/  SHF.R.U32.HI R70, RZ, 0x7, R71 ;  /* 0x00000007ff467819 */ /* 0x000fe40000011647 */
[----:B------:R-:W-:Y:S02]  /*0470*/  SHF.R.U32.HI R71, RZ, 0x7, R72 ;  /* 0x00000007ff477819 */ /* 0x000fe40000011648 */
[----:B------:R-:W-:Y:S02]  /*0480*/  SHF.R.U32.HI R72, RZ, 0x7, R73 ;  /* 0x00000007ff487819 */ /* 0x000fe40000011649 */
[----:B------:R-:W-:Y:S02]  /*0490*/  SHF.R.U32.HI R73, RZ, 0x7, R74 ;  /* 0x00000007ff497819 */ /* 0x000fe4000001164a */
[----:B------:R-:W-:Y:S02]  /*04a0*/  SHF.R.U32.HI R74, RZ, 0x7, R75 ;  /* 0x00000007ff4a7819 */ /* 0x000fe4000001164b */
[----:B------:R-:W-:-:S02]  /*04b0*/  SHF.R.U32.HI R75, RZ, 0x7, R76 ;  /* 0x00000007ff4b7819 */ /* 0x000fc4000001164c */
[----:B------:R-:W-:Y:S02]  /*04c0*/  SHF.R.U32.HI R76, RZ, 0x7, R77 ;  /* 0x00000007ff4c7819 */ /* 0x000fe4000001164d */
[----:B------:R-:W-:Y:S02]  /*04d0*/  SHF.R.U32.HI R77, RZ, 0x7, R78 ;  /* 0x00000007ff4d7819 */ /* 0x000fe4000001164e */
[C---:B------:R-:W-:Y:S02]  /*04e0*/  IADD3 R78, PT, PT, R69.reuse, UR7, RZ ;  /* 0x00000007454e7c10 */ /* 0x040fe4000fffe0ff */
[----:B------:R-:W-:Y:S02]  /*04f0*/  SHF.R.U32.HI R97, RZ, 0x7, R97 ;  /* 0x00000007ff617819 */ /* 0x000fe40000011661 */
[----:B------:R-:W-:Y:S02]  /*0500*/  IADD3 R69, PT, PT, R69, UR4, RZ ;  /* 0x0000000445457c10 */ /* 0x000fe4000fffe0ff */
[----:B------:R-:W-:-:S02]  /*0510*/  SHF.R.U32.HI R96, RZ, 0x7, R96 ;  /* 0x00000007ff607819 */ /* 0x000fc40000011660 */
[----:B------:R-:W-:Y:S01]  /*0520*/  SHF.R.U32.HI R100, RZ, 0x7, R100 ;  /* 0x00000007ff647819 */ /* 0x000fe20000011664 */
[----:B------:R-:W-:Y:S01]  /*0530*/  IMAD R116, R97, 0x200, R69 ;  /* 0x0000020061747824 */ /* 0x000fe200078e0245 */
[----:B------:R-:W-:Y:S02]  /*0540*/  SHF.R.U32.HI R101, RZ, 0x7, R101 ;  /* 0x00000007ff657819 */ /* 0x000fe40000011665 */
[----:B------:R-:W-:Y:S02]  /*0550*/  SHF.R.U32.HI R102, RZ, 0x7, R102 ;  /* 0x00000007ff667819 */ /* 0x000fe40000011666 */
[----:B------:R-:W-:Y:S02]  /*0560*/  SHF.R.U32.HI R103, RZ, 0x7, R103 ;  /* 0x00000007ff677819 */ /* 0x000fe40000011667 */
[-C--:B------:R-:W-:Y:S02]  /*0570*/  LEA R108, R70, R69.reuse, 0x9 ;  /* 0x00000045466c7211 */ /* 0x080fe400078e48ff */
[----:B------:R-:W-:-:S02]  /*0580*/  LEA R109, R71, R69, 0x9 ;  /* 0x00000045476d7211 */ /* 0x000fc400078e48ff */
[-C--:B------:R-:W-:Y:S02]  /*0590*/  LEA R110, R72, R69.reuse, 0x9 ;  /* 0x00000045486e7211 */ /* 0x080fe400078e48ff */
[-C--:B------:R-:W-:Y:S02]  /*05a0*/  LEA R111, R73, R69.reuse, 0x9 ;  /* 0x00000045496f7211 */ /* 0x080fe400078e48ff */
[-C--:B------:R-:W-:Y:S02]  /*05b0*/  LEA R112, R75, R69.reuse, 0x9 ;  /* 0x000000454b707211 */ /* 0x080fe400078e48ff */
[-C--:B------:R-:W-:Y:S02]  /*05c0*/  LEA R113, R76, R69.reuse, 0x9 ;  /* 0x000000454c717211 */ /* 0x080fe400078e48ff */
[-C--:B------:R-:W-:Y:S02]  /*05d0*/  LEA R114, R77, R69.reuse, 0x9 ;  /* 0x000000454d727211 */ /* 0x080fe400078e48ff */
[----:B------:R-:W-:-:S02]  /*05e0*/  LEA R115, R96, R69, 0x9 ;  /* 0x0000004560737211 */ /* 0x000fc400078e48ff */
[-C--:B------:R-:W-:Y:S02]  /*05f0*/  LEA R117, R100, R69.reuse, 0x9 ;  /* 0x0000004564757211 */ /* 0x080fe400078e48ff */
[-C--:B------:R-:W-:Y:S02]  /*0600*/  LEA R118, R101, R69.reuse, 0x9 ;  /* 0x0000004565767211 */ /* 0x080fe400078e48ff */
[----:B------:R-:W-:Y:S01]  /*0610*/  LEA R119, R102, R69, 0x9 ;  /* 0x0000004566777211 */ /* 0x000fe200078e48ff */
[----:B------:R-:W-:Y:S01]  /*0620*/  IMAD R69, R103, 0x200, R78 ;  /* 0x0000020067457824 */ /* 0x000fe200078e024e */
[----:B------:R-:W-:Y:S02]  /*0630*/  MOV R5, RZ ;  /* 0x000000ff00057202 */ /* 0x000fe40000000f00 */
[----:B------:R-:W-:Y:S02]  /*0640*/  SHF.R.U32.HI R104, RZ, 0x7, R104 ;  /* 0x00000007ff687819 */ /* 0x000fe40000011668 */
[----:B------:R-:W-:-:S02]  /*0650*/  LEA R105, R4, UR7, 0x2 ;  /* 0x0000000704697c11 */ /* 0x000fc4000f8e10ff */
[----:B------:R-:W-:Y:S02]  /*0660*/  LEA R106, R3, UR4, 0x2 ;  /* 0x00000004036a7c11 */ /* 0x000fe4000f8e10ff */
[-C--:B------:R-:W-:Y:S02]  /*0670*/  LEA R107, R107, R78.reuse, 0x9 ;  /* 0x0000004e6b6b7211 */ /* 0x080fe400078e48ff */
[-C--:B------:R-:W-:Y:S02]  /*0680*/  LEA R120, R70, R78.reuse, 0x9 ;  /* 0x0000004e46787211 */ /* 0x080fe400078e48ff */
[-C--:B------:R-:W-:Y:S02]  /*0690*/  LEA R121, R71, R78.reuse, 0x9 ;  /* 0x0000004e47797211 */ /* 0x080fe400078e48ff */
        /* <DEDUP_REMOVED lines=8> */
[----:B------:R-:W-:-:S07]  /*0720*/  LEA R130, R102, R78, 0x9 ;  /* 0x0000004e66827211 */ /* 0x000fce00078e48ff */
.L_x_2:
[----:B------:R-:W1:Y:S01]  /*0730*/  LDC.64 R80, c[0x0][0x388] ;  /* 0x0000e200ff507b82 */ /* 0x000e620000000a00 */
[----:B------:R-:W2:Y:S01]  /*0740*/  LDCU.64 UR8, c[0x0][0x398] ;  /* 0x00007300ff0877ac */ /* 0x000ea20008000a00 */
[CC--:B------:R-:W-:Y:S01]  /*0750*/  LEA R134, R4.reuse, R3.reuse, 0x4 ;  /* 0x0000000304867211 */ /* 0x0c0fe200078e20ff */
[----:B------:R-:W-:Y:S01]  /*0760*/  IMAD R142, R131, 0x20, R102 ;  /* 0x00000020838e7824 */ /* 0x000fe200078e0266 */
[----:B------:R-:W-:Y:S02]  /*0770*/  LEA R132, R4, R3, 0x4 ;  /* 0x0000000304847211 */ /* 0x000fe400078e20ff */
[----:B------:R-:W-:Y:S02]  /*0780*/  LOP3.LUT R79, R134, 0x7f, RZ, 0xc0, !PT ;  /* 0x0000007f864f7812 */ /* 0x000fe400078ec0ff */
[----:B------:R-:W-:Y:S02]  /*0790*/  SHF.R.U32.HI R134, RZ, 0x7, R134 ;  /* 0x00000007ff867819 */ /* 0x000fe40000011686 */
[----:B------:R-:W-:-:S02]  /*07a0*/  LOP3.LUT R149, R132, 0x7f, RZ, 0xc0, !PT ;  /* 0x0000007f84957812 */ /* 0x000fc400078ec0ff */
[----:B------:R-:W-:Y:S02]  /*07b0*/  LEA R147, R2, R79, 0x7 ;  /* 0x0000004f02937211 */ /* 0x000fe400078e38ff */
[C---:B------:R-:W-:Y:S02]  /*07c0*/  LEA R82, R131.reuse, R134, 0x5 ;  /* 0x0000008683527211 */ /* 0x040fe400078e28ff */
[----:B------:R-:W-:Y:S02]  /*07d0*/  LEA R149, R0, R149, 0x7 ;  /* 0x0000009500957211 */ /* 0x000fe400078e38ff */
[----:B------:R-:W-:Y:S01]  /*07e0*/  LEA R136, R131, R97, 0x5 ;  /* 0x0000006183887211 */ /* 0x000fe200078e28ff */
[----:B--2---:R-:W-:Y:S01]  /*07f0*/  IMAD R83, R147, UR8, R82 ;  /* 0x0000000893537c24 */ /* 0x004fe2000f8e0252 */
[C---:B------:R-:W-:Y:S01]  /*0800*/  LEA R154, R131.reuse, R70, 0x5 ;  /* 0x00000046839a7211 */ /* 0x040fe200078e28ff */
[----:B------:R-:W-:Y:S01]  /*0810*/  IMAD R99, R82, UR9, R149 ;  /* 0x0000000952637c24 */ /* 0x000fe2000f8e0295 */
[----:B------:R-:W-:Y:S01]  /*0820*/  LEA R150, R131, R71, 0x5 ;  /* 0x0000004783967211 */ /* 0x000fe200078e28ff */
[----:B------:R-:W-:Y:S01]  /*0830*/  IMAD R152, R147, UR8, R136 ;  /* 0x0000000893987c24 */ /* 0x000fe2000f8e0288 */
[----:B------:R-:W-:Y:S01]  /*0840*/  LEA R98, R131, R96, 0x5 ;  /* 0x0000006083627211 */ /* 0x000fe200078e28ff */
[----:B-1----:R-:W-:Y:S01]  /*0850*/  IMAD.WIDE.U32 R82, R83, 0x4, R80 ;  /* 0x0000000453527825 */ /* 0x002fe200078e0050 */
[----:B------:R-:W-:-:S02]  /*0860*/  LEA R84, R131, R72, 0x5 ;  /* 0x0000004883547211 */ /* 0x000fc400078e28ff */
[C---:B------:R-:W-:Y:S01]  /*0870*/  LEA R86, R131.reuse, R73, 0x5 ;  /* 0x0000004983567211 */ /* 0x040fe200078e28ff */
[--C-:B------:R-:W-:Y:S01]  /*0880*/  IMAD R139, R136, UR9, R149.reuse ;  /* 0x00000009888b7c24 */ /* 0x100fe2000f8e0295 */
[C---:B------:R-:W-:Y:S01]  /*0890*/  LEA R88, R131.reuse, R74, 0x5 ;  /* 0x0000004a83587211 */ /* 0x040fe200078e28ff */
[----:B0-----:R0:W2:Y:S01]  /*08a0*/  LDG.E R136, desc[UR10][R82.64] ;  /* 0x0000000a52887981 */ /* 0x0010a2000c1e1900 */
[----:B------:R-:W-:Y:S01]  /*08b0*/  LEA R90, R131, R75, 0x5 ;  /* 0x0000004b835a7211 */ /* 0x000fe200078e28ff */
[----:B------:R-:W-:Y:S01]  /*08c0*/  IMAD R85, R147, UR8, R154 ;  /* 0x0000000893557c24 */ /* 0x000fe2000f8e029a */
[----:B------:R-:W-:Y:S01]  /*08d0*/  LEA R92, R131, R76, 0x5 ;  /* 0x0000004c835c7211 */ /* 0x000fe200078e28ff */
[----:B------:R-:W-:Y:S01]  /*08e0*/  IMAD R79, R147, UR8, R150 ;  /* 0x00000008934f7c24 */ /* 0x000fe2000f8e0296 */
[----:B------:R-:W-:Y:S01]  /*08f0*/  LEA R94, R131, R77, 0x5 ;  /* 0x0000004d835e7211 */ /* 0x000fe200078e28ff */
[----:B------:R-:W-:Y:S01]  /*0900*/  IMAD R163, R147, UR8, R98 ;  /* 0x0000000893a37c24 */ /* 0x000fe2000f8e0262 */
[C---:B------:R-:W-:Y:S01]  /*0910*/  LEA R138, R131.reuse, R100, 0x5 ;  /* 0x00000064838a7211 */ /* 0x040fe200078e28ff */
[----:B------:R-:W-:Y:S01]  /*0920*/  IMAD R137, R98, UR9, R149 ;  /* 0x0000000962897c24 */ /* 0x000fe2000f8e0295 */
[C---:B------:R-:W-:Y:S01]  /*0930*/  LEA R140, R131.reuse, R101, 0x5 ;  /* 0x00000065838c7211 */ /* 0x040fe200078e28ff */
[----:B0-----:R-:W0:Y:S01]  /*0940*/  LDC.64 R82, c[0x0][0x390] ;  /* 0x0000e400ff527b82 */ /* 0x001e220000000a00 */
[----:B------:R-:W-:Y:S01]  /*0950*/  LEA R144, R131, R103, 0x5 ;  /* 0x0000006783907211 */ /* 0x000fe200078e28ff */
[----:B------:R-:W-:Y:S01]  /*0960*/  IMAD R87, R147, UR8, R84 ;  /* 0x0000000893577c24 */ /* 0x000fe2000f8e0254 */
[----:B------:R-:W-:Y:S01]  /*0970*/  LEA R78, R131, R104, 0x5 ;  /* 0x00000068834e7211 */ /* 0x000fe200078e28ff */
[----:B------:R-:W-:-:S02]  /*0980*/  IMAD R89, R147, UR8, R86 ;  /* 0x0000000893597c24 */ /* 0x000fc4000f8e0256 */
[C---:B------:R-:W-:Y:S02]  /*0990*/  IMAD R93, R147.reuse, UR8, R88 ;  /* 0x00000008935d7c24 */ /* 0x040fe4000f8e0258 */
[C---:B------:R-:W-:Y:S02]  /*09a0*/  IMAD R91, R147.reuse, UR8, R90 ;  /* 0x00000008935b7c24 */ /* 0x040fe4000f8e025a */
[C---:B------:R-:W-:Y:S02]  /*09b0*/  IMAD R95, R147.reuse, UR8, R92 ;  /* 0x00000008935f7c24 */ /* 0x040fe4000f8e025c */
[C---:B------:R-:W-:Y:S02]  /*09c0*/  IMAD R146, R147.reuse, UR8, R94 ;  /* 0x0000000893927c24 */ /* 0x040fe4000f8e025e */
[C---:B------:R-:W-:Y:S02]  /*09d0*/  IMAD R148, R147.reuse, UR8, R138 ;  /* 0x0000000893947c24 */ /* 0x040fe4000f8e028a */
[----:B------:R-:W-:-:S02]  /*09e0*/  IMAD R156, R147, UR8, R140 ;  /* 0x00000008939c7c24 */ /* 0x000fc4000f8e028c */
[C---:B------:R-:W-:Y:S02]  /*09f0*/  IMAD R98, R147.reuse, UR8, R142 ;  /* 0x0000000893627c24 */ /* 0x040fe4000f8e028e */
[C---:B------:R-:W-:Y:S02]  /*0a00*/  IMAD R162, R147.reuse, UR8, R144 ;  /* 0x0000000893a27c24 */ /* 0x040fe4000f8e0290 */
[----:B------:R-:W-:Y:S02]  /*0a10*/  IMAD R158, R147, UR8, R78 ;  /* 0x00000008939e7c24 */ /* 0x000fe4000f8e024e */
[--C-:B------:R-:W-:Y:S02]  /*0a20*/  IMAD R154, R154, UR9, R149.reuse ;  /* 0x000000099a9a7c24 */ /* 0x100fe4000f8e0295 */
[--C-:B------:R-:W-:Y:S02]  /*0a30*/  IMAD R150, R150, UR9, R149.reuse ;  /* 0x0000000996967c24 */ /* 0x100fe4000f8e0295 */
[----:B------:R-:W-:-:S02]  /*0a40*/  IMAD R165, R84, UR9, R149 ;  /* 0x0000000954a57c24 */ /* 0x000fc4000f8e0295 */
[--C-:B------:R-:W-:Y:S02]  /*0a50*/  IMAD R161, R86, UR9, R149.reuse ;  /* 0x0000000956a17c24 */ /* 0x100fe4000f8e0295 */
[--C-:B------:R-:W-:Y:S02]  /*0a60*/  IMAD R159, R88, UR9, R149.reuse ;  /* 0x00000009589f7c24 */ /* 0x100fe4000f8e0295 */
[--C-:B------:R-:W-:Y:S02]  /*0a70*/  IMAD R155, R90, UR9, R149.reuse ;  /* 0x000000095a9b7c24 */ /* 0x100fe4000f8e0295 */
[--C-:B------:R-:W-:Y:S02]  /*0a80*/  IMAD R133, R92, UR9, R149.reuse ;  /* 0x000000095c857c24 */ /* 0x100fe4000f8e0295 */
[--C-:B------:R-:W-:Y:S02]  /*0a90*/  IMAD R135, R94, UR9, R149.reuse ;  /* 0x000000095e877c24 */ /* 0x100fe4000f8e0295 */
[----:B------:R-:W-:-:S02]  /*0aa0*/  IMAD R141, R138, UR9, R149 ;  /* 0x000000098a8d7c24 */ /* 0x000fc4000f8e0295 */
[--C-:B------:R-:W-:Y:S02]  /*0ab0*/  IMAD R143, R140, UR9, R149.reuse ;  /* 0x000000098c8f7c24 */ /* 0x100fe4000f8e0295 */
[--C-:B------:R-:W-:Y:S02]  /*0ac0*/  IMAD R145, R142, UR9, R149.reuse ;  /* 0x000000098e917c24 */ /* 0x100fe4000f8e0295 */
[--C-:B------:R-:W-:Y:S02]  /*0ad0*/  IMAD R147, R144, UR9, R149.reuse ;  /* 0x0000000990937c24 */ /* 0x100fe4000f8e0295 */
[----:B------:R-:W-:Y:S02]  /*0ae0*/  IMAD R149, R78, UR9, R149 ;  /* 0x000000094e957c24 */ /* 0x000fe4000f8e0295 */
[----:B------:R-:W-:-:S04]  /*0af0*/  IMAD.WIDE.U32 R84, R85, 0x4, R80 ;  /* 0x0000000455547825 */ /* 0x000fc800078e0050 */
[--C-:B------:R-:W-:Y:S01]  /*0b00*/  IMAD.WIDE.U32 R78, R79, 0x4, R80.reuse ;  /* 0x000000044f4e7825 */ /* 0x100fe200078e0050 */
[----:B------:R1:W3:Y:S03]  /*0b10*/  LDG.E R151, desc[UR10][R84.64] ;  /* 0x0000000a54977981 */ /* 0x0002e6000c1e1900 */
[--C-:B------:R-:W-:Y:S01]  /*0b20*/  IMAD.WIDE.U32 R86, R87, 0x4, R80.reuse ;  /* 0x0000000457567825 */ /* 0x100fe200078e0050 */
[----:B------:R4:W5:Y:S03]  /*0b30*/  LDG.E R138, desc[UR10][R78.64] ;  /* 0x0000000a4e8a7981 */ /* 0x000966000c1e1900 */
[--C-:B------:R-:W-:Y:S01]  /*0b40*/  IMAD.WIDE.U32 R92, R93, 0x4, R80.reuse ;  /* 0x000000045d5c7825 */ /* 0x100fe200078e0050 */
[----:B------:R0:W5:Y:S03]  /*0b50*/  LDG.E R153, desc[UR10][R86.64] ;  /* 0x0000000a56997981 */ /* 0x000166000c1e1900 */
[--C-:B------:R-:W-:Y:S01]  /*0b60*/  IMAD.WIDE.U32 R88, R89, 0x4, R80.reuse ;  /* 0x0000000459587825 */ /* 0x100fe200078e0050 */
[----:B------:R0:W5:Y:S03]  /*0b70*/  LDG.E R142, desc[UR10][R92.64] ;  /* 0x0000000a5c8e7981 */ /* 0x000166000c1e1900 */
[--C-:B------:R-:W-:Y:S01]  /*0b80*/  IMAD.WIDE.U32 R90, R91, 0x4, R80.reuse ;  /* 0x000000045b5a7825 */ /* 0x100fe200078e0050 */
[----:B------:R0:W5:Y:S03]  /*0b90*/  LDG.E R140, desc[UR10][R88.64] ;  /* 0x0000000a588c7981 */ /* 0x000166000c1e1900 */
[--C-:B-1----:R-:W-:Y:S01]  /*0ba0*/  IMAD.WIDE.U32 R84, R163, 0x4, R80.reuse ;  /* 0x00000004a3547825 */ /* 0x102fe200078e0050 */
[----:B------:R1:W5:Y:S03]  /*0bb0*/  LDG.E R144, desc[UR10][R90.64] ;  /* 0x0000000a5a907981 */ /* 0x000366000c1e1900 */
[--C-:B----4-:R-:W-:Y:S01]  /*0bc0*/  IMAD.WIDE.U32 R78, R146, 0x4, R80.reuse ;  /* 0x00000004924e7825 */ /* 0x110fe200078e0050 */
[----:B------:R4:W5:Y:S03]  /*0bd0*/  LDG.E R163, desc[UR10][R84.64] ;  /* 0x0000000a54a37981 */ /* 0x000966000c1e1900 */
[--C-:B0-----:R-:W-:Y:S01]  /*0be0*/  IMAD.WIDE.U32 R86, R152, 0x4, R80.reuse ;  /* 0x0000000498567825 */ /* 0x101fe200078e0050 */
[----:B------:R0:W5:Y:S03]  /*0bf0*/  LDG.E R146, desc[UR10][R78.64] ;  /* 0x0000000a4e927981 */ /* 0x000166000c1e1900 */
[----:B------:R-:W-:-:S04]  /*0c00*/  IMAD.WIDE.U32 R92, R98, 0x4, R80 ;  /* 0x00000004625c7825 */ /* 0x000fc800078e0050 */
[----:B------:R-:W-:Y:S01]  /*0c10*/  IMAD.WIDE.U32 R88, R148, 0x4, R80 ;  /* 0x0000000494587825 */ /* 0x000fe200078e0050 */
[----:B------:R-:W5:Y:S03]  /*0c20*/  LDG.E R160, desc[UR10][R92.64] ;  /* 0x0000000a5ca07981 */ /* 0x000f66000c1e1900 */
[----:B------:R-:W-:Y:S01]  /*0c30*/  IMAD.WIDE R98, R99, 0x4, R82 ;  /* 0x0000000463627825 */ /* 0x000fe200078e0252 */
[----:B------:R0:W5:Y:S03]  /*0c40*/  LDG.E R148, desc[UR10][R86.64] ;  /* 0x0000000a56947981 */ /* 0x000166000c1e1900 */
[----:B-1----:R-:W-:Y:S01]  /*0c50*/  IMAD.WIDE.U32 R90, R156, 0x4, R80 ;  /* 0x000000049c5a7825 */ /* 0x002fe200078e0050 */
[----:B------:R1:W5:Y:S03]  /*0c60*/  LDG.E R152, desc[UR10][R88.64] ;  /* 0x0000000a58987981 */ /* 0x000366000c1e1900 */
[----:B----4-:R-:W-:Y:S01]  /*0c70*/  IMAD.WIDE R84, R154, 0x4, R82 ;  /* 0x000000049a547825 */ /* 0x010fe200078e0252 */
[----:B------:R4:W5:Y:S03]  /*0c80*/  LDG.E R156, desc[UR10][R90.64] ;  /* 0x0000000a5a9c7981 */ /* 0x000966000c1e1900 */
[----:B------:R-:W-:-:S04]  /*0c90*/  IMAD.WIDE.U32 R94, R95, 0x4, R80 ;  /* 0x000000045f5e7825 */ /* 0x000fc800078e0050 */
[--C-:B0-----:R-:W-:Y:S01]  /*0ca0*/  IMAD.WIDE.U32 R78, R162, 0x4, R80.reuse ;  /* 0x00000004a24e7825 */ /* 0x101fe200078e0050 */
[----:B------:R0:W5:Y:S03]  /*0cb0*/  LDG.E R157, desc[UR10][R94.64] ;  /* 0x0000000a5e9d7981 */ /* 0x000166000c1e1900 */
[----:B------:R-:W-:Y:S02]  /*0cc0*/  IMAD.WIDE.U32 R80, R158, 0x4, R80 ;  /* 0x000000049e507825 */ /* 0x000fe400078e0050 */
[----:B------:R0:W3:Y:S02]  /*0cd0*/  LDG.E R158, desc[UR10][R98.64] ;  /* 0x0000000a629e7981 */ /* 0x0000e4000c1e1900 */
[--C-:B------:R-:W-:Y:S02]  /*0ce0*/  IMAD.WIDE R86, R150, 0x4, R82.reuse ;  /* 0x0000000496567825 */ /* 0x100fe400078e0252 */
[----:B------:R0:W5:Y:S02]  /*0cf0*/  LDG.E R150, desc[UR10][R84.64] ;  /* 0x0000000a54967981 */ /* 0x000164000c1e1900 */
[----:B-1----:R-:W-:-:S02]  /*0d00*/  IMAD.WIDE R88, R165, 0x4, R82 ;  /* 0x00000004a5587825 */ /* 0x002fc400078e0252 */
[----:B------:R1:W5:Y:S02]  /*0d10*/  LDG.E R154, desc[UR10][R86.64] ;  /* 0x0000000a569a7981 */ /* 0x000364000c1e1900 */
[--C-:B----4-:R-:W-:Y:S02]  /*0d20*/  IMAD.WIDE R90, R161, 0x4, R82.reuse ;  /* 0x00000004a15a7825 */ /* 0x110fe400078e0252 */
[----:B------:R4:W5:Y:S02]  /*0d30*/  LDG.E R161, desc[UR10][R88.64] ;  /* 0x0000000a58a17981 */ /* 0x000964000c1e1900 */
[--C-:B------:R-:W-:Y:S02]  /*0d40*/  IMAD.WIDE R92, R159, 0x4, R82.reuse ;  /* 0x000000049f5c7825 */ /* 0x100fe400078e0252 */
[----:B------:R4:W5:Y:S02]  /*0d50*/  LDG.E R162, desc[UR10][R90.64] ;  /* 0x0000000a5aa27981 */ /* 0x000964000c1e1900 */
[----:B0-----:R-:W-:-:S02]  /*0d60*/  IMAD.WIDE R94, R155, 0x4, R82 ;  /* 0x000000049b5e7825 */ /* 0x001fc400078e0252 */
[----:B------:R0:W5:Y:S02]  /*0d70*/  LDG.E R155, desc[UR10][R92.64] ;  /* 0x0000000a5c9b7981 */ /* 0x000164000c1e1900 */
[--C-:B------:R-:W-:Y:S02]  /*0d80*/  IMAD.WIDE R98, R133, 0x4, R82.reuse ;  /* 0x0000000485627825 */ /* 0x100fe400078e0252 */
[----:B------:R0:W5:Y:S02]  /*0d90*/  LDG.E R159, desc[UR10][R94.64] ;  /* 0x0000000a5e9f7981 */ /* 0x000164000c1e1900 */
[--C-:B------:R-:W-:Y:S02]  /*0da0*/  IMAD.WIDE R84, R135, 0x4, R82.reuse ;  /* 0x0000000487547825 */ /* 0x100fe400078e0252 */
[----:B------:R0:W5:Y:S02]  /*0db0*/  LDG.E R164, desc[UR10][R98.64] ;  /* 0x0000000a62a47981 */ /* 0x000164000c1e1900 */
[----:B-1----:R-:W-:-:S02]  /*0dc0*/  IMAD.WIDE R86, R137, 0x4, R82 ;  /* 0x0000000489567825 */ /* 0x002fc400078e0252 */
[----:B------:R-:W5:Y:S02]  /*0dd0*/  LDG.E R85, desc[UR10][R84.64] ;  /* 0x0000000a54557981 */ /* 0x000f64000c1e1900 */
[--C-:B----4-:R-:W-:Y:S02]  /*0de0*/  IMAD.WIDE R88, R139, 0x4, R82.reuse ;  /* 0x000000048b587825 */ /* 0x110fe400078e0252 */
[----:B------:R1:W4:Y:S02]  /*0df0*/  LDG.E R86, desc[UR10][R86.64] ;  /* 0x0000000a56567981 */ /* 0x000324000c1e1900 */
[--C-:B------:R-:W-:Y:S02]  /*0e00*/  IMAD.WIDE R90, R141, 0x4, R82.reuse ;  /* 0x000000048d5a7825 */ /* 0x100fe400078e0252 */
[----:B------:R-:W4:Y:S02]  /*0e10*/  LDG.E R89, desc[UR10][R88.64] ;  /* 0x0000000a58597981 */ /* 0x000f24000c1e1900 */
[----:B0-----:R-:W-:-:S02]  /*0e20*/  IMAD.WIDE R92, R143, 0x4, R82 ;  /* 0x000000048f5c7825 */ /* 0x001fc400078e0252 */
[----:B------:R-:W4:Y:S02]  /*0e30*/  LDG.E R90, desc[UR10][R90.64] ;  /* 0x0000000a5a5a7981 */ /* 0x000f24000c1e1900 */
[--C-:B------:R-:W-:Y:S02]  /*0e40*/  IMAD.WIDE R94, R145, 0x4, R82.reuse ;  /* 0x00000004915e7825 */ /* 0x100fe400078e0252 */
[----:B------:R-:W4:Y:S02]  /*0e50*/  LDG.E R93, desc[UR10][R92.64] ;  /* 0x0000000a5c5d7981 */ /* 0x000f24000c1e1900 */
[--C-:B------:R-:W-:Y:S02]  /*0e60*/  IMAD.WIDE R98, R147, 0x4, R82.reuse ;  /* 0x0000000493627825 */ /* 0x100fe400078e0252 */
[----:B------:R-:W4:Y:S02]  /*0e70*/  LDG.E R94, desc[UR10][R94.64] ;  /* 0x0000000a5e5e7981 */ /* 0x000f24000c1e1900 */
[----:B------:R-:W-:-:S02]  /*0e80*/  IMAD.WIDE R82, R149, 0x4, R82 ;  /* 0x0000000495527825 */ /* 0x000fc400078e0252 */
[----:B------:R0:W4:Y:S04]  /*0e90*/  LDG.E R84, desc[UR10][R78.64] ;  /* 0x0000000a4e547981 */ /* 0x000128000c1e1900 */
[----:B------:R-:W4:Y:S04]  /*0ea0*/  LDG.E R98, desc[UR10][R98.64] ;  /* 0x0000000a62627981 */ /* 0x000f28000c1e1900 */
[----:B------:R0:W4:Y:S04]  /*0eb0*/  LDG.E R80, desc[UR10][R80.64] ;  /* 0x0000000a50507981 */ /* 0x000128000c1e1900 */
[----:B------:R0:W4:Y:S01]  /*0ec0*/  LDG.E R82, desc[UR10][R82.64] ;  /* 0x0000000a52527981 */ /* 0x000122000c1e1900 */
[----:B------:R-:W1:Y:S01]  /*0ed0*/  S2UR UR6, SR_CgaCtaId ;  /* 0x00000000000679c3 */ /* 0x000e620000008800 */
[----:B------:R-:W-:-:S02]  /*0ee0*/  UMOV UR4, 0x400 ;  /* 0x0000040000047882 */ /* 0x000fc40000000000 */
[----:B------:R-:W-:Y:S01]  /*0ef0*/  UIADD3 UR4, UPT, UPT, UR4, 0x4000, URZ ;  /* 0x0000400004047890 */ /* 0x000fe2000fffe0ff */
[----:B------:R-:W-:-:S04]  /*0f00*/  SHF.L.U32 R132, R132, 0x2, RZ ;  /* 0x0000000284847819 */ /* 0x000fc800000006ff */
[----:B------:R-:W-:Y:S01]  /*0f10*/  LOP3.LUT R132, R132, 0x1fc, RZ, 0xc0, !PT ;  /* 0x000001fc84847812 */ /* 0x000fe200078ec0ff */
[----:B-1----:R-:W-:-:S06]  /*0f20*/  ULEA UR4, UR6, UR4, 0x18 ;  /* 0x0000000406047291 */ /* 0x002fcc000f8ec0ff */
[----:B------:R-:W-:Y:S01]  /*0f30*/  IADD3 R87, PT, PT, R132, UR4, RZ ;  /* 0x0000000484577c10 */ /* 0x000fe2000fffe0ff */
[----:B------:R-:W-:Y:S02]  /*0f40*/  UMOV UR4, 0x400 ;  /* 0x0000040000047882 */ /* 0x000fe40000000000 */
[----:B------:R-:W-:Y:S01]  /*0f50*/  ULEA UR6, UR6, UR4, 0x18 ;  /* 0x0000000406067291 */ /* 0x000fe2000f8ec0ff */
[----:B0-----:R-:W-:-:S05]  /*0f60*/  LEA R79, R134, R87, 0x9 ;  /* 0x00000057864f7211 */ /* 0x001fca00078e48ff */
[----:B------:R-:W-:Y:S02]  /*0f70*/  IADD3 R91, PT, PT, R132, UR6, RZ ;  /* 0x00000006845b7c10 */ /* 0x000fe4000fffe0ff */
[C---:B------:R-:W-:Y:S02]  /*0f80*/  LEA R78, R74.reuse, R87, 0x9 ;  /* 0x000000574a4e7211 */ /* 0x040fe400078e48ff */
[-C--:B------:R-:W-:Y:S02]  /*0f90*/  LEA R81, R74, R91.reuse, 0x9 ;  /* 0x0000005b4a517211 */ /* 0x080fe400078e48ff */
[----:B------:R-:W-:Y:S02]  /*0fa0*/  LEA R83, R75, R91, 0x9 ;  /* 0x0000005b4b537211 */ /* 0x000fe400078e48ff */
[----:B------:R-:W-:Y:S01]  /*0fb0*/  IADD3 R131, PT, PT, R131, 0x1, RZ ;  /* 0x0000000183837810 */ /* 0x000fe20007ffe0ff */
[----:B------:R-:W-:-:S03]  /*0fc0*/  UMOV UR4, 0x100 ;  /* 0x0000010000047882 */ /* 0x000fc60000000000 */
[----:B------:R-:W-:Y:S01]  /*0fd0*/  ISETP.NE.AND P0, PT, R131, UR5, PT ;  /* 0x0000000583007c0c */ /* 0x000fe2000bf05270 */
[----:B--2---:R-:W-:Y:S04]  /*0fe0*/  STS [R107], R136 ;  /* 0x000000886b007388 */ /* 0x004fe80000000800 */
[----:B---3--:R0:W-:Y:S04]  /*0ff0*/  STS [R79], R158 ;  /* 0x0000009e4f007388 */ /* 0x0081e80000000800 */
[----:B------:R-:W-:Y:S04]  /*1000*/  STS [R120], R151 ;  /* 0x0000009778007388 */ /* 0x000fe80000000800 */
[----:B-----5:R-:W-:Y:S04]  /*1010*/  STS [R108], R150 ;  /* 0x000000966c007388 */ /* 0x020fe80000000800 */
[----:B------:R-:W-:Y:S04]  /*1020*/  STS [R121], R138 ;  /* 0x0000008a79007388 */ /* 0x000fe80000000800 */
[----:B------:R-:W-:Y:S04]  /*1030*/  STS [R109], R154 ;  /* 0x0000009a6d007388 */ /* 0x000fe80000000800 */
[----:B------:R-:W-:Y:S04]  /*1040*/  STS [R122], R153 ;  /* 0x000000997a007388 */ /* 0x000fe80000000800 */
[----:B------:R-:W-:Y:S04]  /*1050*/  STS [R110], R161 ;  /* 0x000000a16e007388 */ /* 0x000fe80000000800 */
[----:B------:R-:W-:Y:S04]  /*1060*/  STS [R123], R140 ;  /* 0x0000008c7b007388 */ /* 0x000fe80000000800 */
[----:B------:R-:W-:Y:S04]  /*1070*/  STS [R111], R162 ;  /* 0x000000a26f007388 */ /* 0x000fe80000000800 */
[----:B------:R1:W-:Y:S04]  /*1080*/  STS [R81], R142 ;  /* 0x0000008e51007388 */ /* 0x0003e80000000800 */
[----:B------:R-:W-:Y:S04]  /*1090*/  STS [R78], R155 ;  /* 0x0000009b4e007388 */ /* 0x000fe80000000800 */
[----:B------:R2:W-:Y:S04]  /*10a0*/  STS [R83], R144 ;  /* 0x0000009053007388 */ /* 0x0005e80000000800 */
[----:B------:R3:W-:Y:S04]  /*10b0*/  STS [R112], R159 ;  /* 0x0000009f70007388 */ /* 0x0007e80000000800 */
[----:B------:R3:W-:Y:S04]  /*10c0*/  STS [R124], R157 ;  /* 0x0000009d7c007388 */ /* 0x0007e80000000800 */
[----:B------:R3:W-:Y:S04]  /*10d0*/  STS [R113], R164 ;  /* 0x000000a471007388 */ /* 0x0007e80000000800 */
[----:B------:R3:W-:Y:S04]  /*10e0*/  STS [R125], R146 ;  /* 0x000000927d007388 */ /* 0x0007e80000000800 */
[----:B------:R3:W-:Y:S04]  /*10f0*/  STS [R114], R85 ;  /* 0x0000005572007388 */ /* 0x0007e80000000800 */
[----:B------:R3:W-:Y:S04]  /*1100*/  STS [R126], R163 ;  /* 0x000000a37e007388 */ /* 0x0007e80000000800 */
[----:B----4-:R3:W-:Y:S04]  /*1110*/  STS [R115], R86 ;  /* 0x0000005673007388 */ /* 0x0107e80000000800 */
[----:B------:R3:W-:Y:S01]  /*1120*/  STS [R127], R148 ;  /* 0x000000947f007388 */ /* 0x0007e20000000800 */
[----:B0-----:R-:W-:-:S03]  /*1130*/  LEA R79, R103, R87, 0x9 ;  /* 0x00000057674f7211 */ /* 0x001fc600078e48ff */
[----:B------:R3:W-:Y:S01]  /*1140*/  STS [R116], R89 ;  /* 0x0000005974007388 */ /* 0x0007e20000000800 */
[----:B-1----:R-:W-:-:S03]  /*1150*/  LEA R81, R104, R91, 0x9 ;  /* 0x0000005b68517211 */ /* 0x002fc600078e48ff */
[----:B------:R3:W-:Y:S01]  /*1160*/  STS [R128], R152 ;  /* 0x0000009880007388 */ /* 0x0007e20000000800 */
[----:B--2---:R-:W-:-:S03]  /*1170*/  IMAD R83, R104, 0x200, R87 ;  /* 0x0000020068537824 */ /* 0x004fc600078e0257 */
[----:B------:R3:W-:Y:S04]  /*1180*/  STS [R117], R90 ;  /* 0x0000005a75007388 */ /* 0x0007e80000000800 */
[----:B------:R3:W-:Y:S04]  /*1190*/  STS [R129], R156 ;  /* 0x0000009c81007388 */ /* 0x0007e80000000800 */
[----:B------:R3:W-:Y:S04]  /*11a0*/  STS [R118], R93 ;  /* 0x0000005d76007388 */ /* 0x0007e80000000800 */
[----:B------:R3:W-:Y:S04]  /*11b0*/  STS [R130], R160 ;  /* 0x000000a082007388 */ /* 0x0007e80000000800 */
[----:B------:R3:W-:Y:S04]  /*11c0*/  STS [R119], R94 ;  /* 0x0000005e77007388 */ /* 0x0007e80000000800 */
[----:B------:R3:W-:Y:S04]  /*11d0*/  STS [R69], R84 ;  /* 0x0000005445007388 */ /* 0x0007e80000000800 */
[----:B------:R3:W-:Y:S04]  /*11e0*/  STS [R79], R98 ;  /* 0x000000624f007388 */ /* 0x0007e80000000800 */
[----:B------:R3:W-:Y:S04]  /*11f0*/  STS [R81], R80 ;  /* 0x0000005051007388 */ /* 0x0007e80000000800 */
[----:B------:R3:W-:Y:S01]  /*1200*/  STS [R83], R82 ;  /* 0x0000005253007388 */ /* 0x0007e20000000800 */
[----:B------:R-:W-:Y:S06]  /*1210*/  BAR.SYNC.DEFER_BLOCKING 0x0 ;  /* 0x0000000000007b1d */ /* 0x000fec0000010000 */
.L_x_1:
[----:B---3--:R-:W-:Y:S04]  /*1220*/  LDS R85, [R106+UR4+-0x100] ;  /* 0xffff00046a557984 */ /* 0x008fe80008000800 */
[----:B------:R-:W0:Y:S04]  /*1230*/  LDS R86, [R105+UR4+-0x100] ;  /* 0xffff000469567984 */ /* 0x000e280008000800 */
[----:B------:R-:W1:Y:S04]  /*1240*/  LDS R84, [R106+UR4+-0xc0] ;  /* 0xffff40046a547984 */ /* 0x000e680008000800 */
[----:B------:R-:W2:Y:S04]  /*1250*/  LDS R83, [R106+UR4+-0x80] ;  /* 0xffff80046a537984 */ /* 0x000ea80008000800 */
[----:B------:R-:W3:Y:S04]  /*1260*/  LDS R82, [R106+UR4+-0x40] ;  /* 0xffffc0046a527984 */ /* 0x000ee80008000800 */
[----:B------:R-:W4:Y:S04]  /*1270*/  LDS R81, [R106+UR4] ;  /* 0x000000046a517984 */ /* 0x000f280008000800 */
[----:B------:R-:W5:Y:S04]  /*1280*/  LDS R80, [R106+UR4+0x40] ;  /* 0x000040046a507984 */ /* 0x000f680008000800 */
[----:B------:R-:W5:Y:S04]  /*1290*/  LDS R79, [R106+UR4+0x80] ;  /* 0x000080046a4f7984 */ /* 0x000f680008000800 */
[----:B------:R-:W5:Y:S04]  /*12a0*/  LDS R78, [R106+UR4+0xc0] ;  /* 0x0000c0046a4e7984 */ /* 0x000f680008000800 */
[----:B------:R-:W5:Y:S04]  /*12b0*/  LDS R87, [R105+UR4+-0xc0] ;  /* 0xffff400469577984 */ /* 0x000f680008000800 */
[----:B------:R-:W5:Y:S01]  /*12c0*/  LDS R88, [R105+UR4+-0x80] ;  /* 0xffff800469587984 */ /* 0x000f620008000800 */
[----:B0-----:R-:W-:-:S03]  /*12d0*/  FFMA R68, R85, R86, R68 ;  /* 0x0000005655447223 */ /* 0x001fc60000000044 */
[----:B------:R-:W0:Y:S01]  /*12e0*/  LDS R89, [R105+UR4+-0x40] ;  /* 0xffffc00469597984 */ /* 0x000e220008000800 */
[----:B-1----:R-:W-:-:S03]  /*12f0*/  FFMA R67, R84, R86, R67 ;  /* 0x0000005654437223 */ /* 0x002fc60000000043 */
[----:B------:R-:W1:Y:S01]  /*1300*/  LDS R90, [R105+UR4] ;  /* 0x00000004695a7984 */ /* 0x000e620008000800 */
[----:B--2---:R-:W-:-:S03]  /*1310*/  FFMA R66, R83, R86, R66 ;  /* 0x0000005653427223 */ /* 0x004fc60000000042 */
[----:B------:R-:W2:Y:S01]  /*1320*/  LDS R91, [R105+UR4+0x40] ;  /* 0x00004004695b7984 */ /* 0x000ea20008000800 */
[-C--:B---3--:R-:W-:Y:S01]  /*1330*/  FFMA R65, R82, R86.reuse, R65 ;  /* 0x0000005652417223 */ /* 0x088fe20000000041 */
[-C--:B----4-:R-:W-:Y:S01]  /*1340*/  FFMA R64, R81, R86.reuse, R64 ;  /* 0x0000005651407223 */ /* 0x090fe20000000040 */
[-C--:B-----5:R-:W-:Y:S01]  /*1350*/  FFMA R63, R80, R86.reuse, R63 ;  /* 0x00000056503f7223 */ /* 0x0a0fe2000000003f */
[-C--:B------:R-:W-:Y:S01]  /*1360*/  FFMA R62, R79, R86.reuse, R62 ;  /* 0x000000564f3e7223 */ /* 0x080fe2000000003e */
[----:B------:R-:W-:Y:S02]  /*1370*/  FFMA R61, R78, R86, R61 ;  /* 0x000000564e3d7223 */ /* 0x000fe4000000003d */
[----:B------:R-:W3:Y:S01]  /*1380*/  LDS R86, [R105+UR4+0x80] ;  /* 0x0000800469567984 */ /* 0x000ee20008000800 */
[-C--:B------:R-:W-:Y:S01]  /*1390*/  FFMA R60, R85, R87.reuse, R60 ;  /* 0x00000057553c7223 */ /* 0x080fe2000000003c */
[-C--:B------:R-:W-:Y:S01]  /*13a0*/  FFMA R59, R84, R87.reuse, R59 ;  /* 0x00000057543b7223 */ /* 0x080fe2000000003b */
[-C--:B------:R-:W-:Y:S01]  /*13b0*/  FFMA R58, R83, R87.reuse, R58 ;  /* 0x00000057533a7223 */ /* 0x080fe2000000003a */
[-C--:B------:R-:W-:Y:S01]  /*13c0*/  FFMA R57, R82, R87.reuse, R57 ;  /* 0x0000005752397223 */ /* 0x080fe20000000039 */
[-C--:B------:R-:W-:Y:S01]  /*13d0*/  FFMA R56, R81, R87.reuse, R56 ;  /* 0x0000005751387223 */ /* 0x080fe20000000038 */
[-C--:B------:R-:W-:Y:S01]  /*13e0*/  FFMA R55, R80, R87.reuse, R55 ;  /* 0x0000005750377223 */ /* 0x080fe20000000037 */
[-C--:B------:R-:W-:Y:S01]  /*13f0*/  FFMA R54, R79, R87.reuse, R54 ;  /* 0x000000574f367223 */ /* 0x080fe20000000036 */
[----:B------:R-:W-:Y:S01]  /*1400*/  FFMA R53, R78, R87, R53 ;  /* 0x000000574e357223 */ /* 0x000fe20000000035 */
[-C--:B------:R-:W-:Y:S01]  /*1410*/  FFMA R52, R85, R88.reuse, R52 ;  /* 0x0000005855347223 */ /* 0x080fe20000000034 */
[----:B------:R-:W4:Y:S01]  /*1420*/  LDS R87, [R105+UR4+0xc0] ;  /* 0x0000c00469577984 */ /* 0x000f220008000800 */
[----:B------:R-:W-:Y:S01]  /*1430*/  UIADD3 UR4, UPT, UPT, UR4, 0x200, URZ ;  /* 0x0000020004047890 */ /* 0x000fe2000fffe0ff */
[-C--:B------:R-:W-:Y:S01]  /*1440*/  FFMA R51, R84, R88.reuse, R51 ;  /* 0x0000005854337223 */ /* 0x080fe20000000033 */
[-C--:B------:R-:W-:Y:S01]  /*1450*/  FFMA R50, R83, R88.reuse, R50 ;  /* 0x0000005853327223 */ /* 0x080fe20000000032 */
[-C--:B------:R-:W-:Y:S01]  /*1460*/  FFMA R49, R82, R88.reuse, R49 ;  /* 0x0000005852317223 */ /* 0x080fe20000000031 */
[----:B------:R-:W-:Y:S01]  /*1470*/  UISETP.NE.AND UP0, UPT, UR4, 0x4100, UPT ;  /* 0x000041000400788c */ /* 0x000fe2000bf05270 */
[-C--:B------:R-:W-:Y:S01]  /*1480*/  FFMA R48, R81, R88.reuse, R48 ;  /* 0x0000005851307223 */ /* 0x080fe20000000030 */
[-C--:B------:R-:W-:Y:S01]  /*1490*/  FFMA R47, R80, R88.reuse, R47 ;  /* 0x00000058502f7223 */ /* 0x080fe2000000002f */
[-C--:B------:R-:W-:Y:S01]  /*14a0*/  FFMA R46, R79, R88.reuse, R46 ;  /* 0x000000584f2e7223 */ /* 0x080fe2000000002e */
[----:B------:R-:W-:Y:S01]  /*14b0*/  FFMA R45, R78, R88, R45 ;  /* 0x000000584e2d7223 */ /* 0x000fe2000000002d */
[-C--:B0-----:R-:W-:Y:S01]  /*14c0*/  FFMA R44, R85, R89.reuse, R44 ;  /* 0x00000059552c7223 */ /* 0x081fe2000000002c */
[-C--:B------:R-:W-:Y:S01]  /*14d0*/  FFMA R43, R84, R89.reuse, R43 ;  /* 0x00000059542b7223 */ /* 0x080fe2000000002b */
[-C--:B------:R-:W-:Y:S01]  /*14e0*/  FFMA R42, R83, R89.reuse, R42 ;  /* 0x00000059532a7223 */ /* 0x080fe2000000002a */
[-C--:B------:R-:W-:Y:S01]  /*14f0*/  FFMA R41, R82, R89.reuse, R41 ;  /* 0x0000005952297223 */ /* 0x080fe20000000029 */
[-C--:B------:R-:W-:Y:S01]  /*1500*/  FFMA R40, R81, R89.reuse, R40 ;  /* 0x0000005951287223 */ /* 0x080fe20000000028 */
[-C--:B------:R-:W-:Y:S01]  /*1510*/  FFMA R39, R80, R89.reuse, R39 ;  /* 0x0000005950277223 */ /* 0x080fe20000000027 */
[-C--:B------:R-:W-:Y:S01]  /*1520*/  FFMA R38, R79, R89.reuse, R38 ;  /* 0x000000594f267223 */ /* 0x080fe20000000026 */
[----:B------:R-:W-:Y:S01]  /*1530*/  FFMA R37, R78, R89, R37 ;  /* 0x000000594e257223 */ /* 0x000fe20000000025 */
[-C--:B-1----:R-:W-:Y:S01]  /*1540*/  FFMA R36, R85, R90.reuse, R36 ;  /* 0x0000005a55247223 */ /* 0x082fe20000000024 */
[-C--:B------:R-:W-:Y:S01]  /*1550*/  FFMA R35, R84, R90.reuse, R35 ;  /* 0x0000005a54237223 */ /* 0x080fe20000000023 */
[-C--:B------:R-:W-:Y:S01]  /*1560*/  FFMA R34, R83, R90.reuse, R34 ;  /* 0x0000005a53227223 */ /* 0x080fe20000000022 */
[-C--:B------:R-:W-:Y:S01]  /*1570*/  FFMA R33, R82, R90.reuse, R33 ;  /* 0x0000005a52217223 */ /* 0x080fe20000000021 */
[-C--:B------:R-:W-:Y:S01]  /*1580*/  FFMA R32, R81, R90.reuse, R32 ;  /* 0x0000005a51207223 */ /* 0x080fe20000000020 */
[-C--:B------:R-:W-:Y:S01]  /*1590*/  FFMA R31, R80, R90.reuse, R31 ;  /* 0x0000005a501f7223 */ /* 0x080fe2000000001f */
[-C--:B------:R-:W-:Y:S01]  /*15a0*/  FFMA R30, R79, R90.reuse, R30 ;  /* 0x0000005a4f1e7223 */ /* 0x080fe2000000001e */
[----:B------:R-:W-:Y:S01]  /*15b0*/  FFMA R29, R78, R90, R29 ;  /* 0x0000005a4e1d7223 */ /* 0x000fe2000000001d */
[-C--:B--2---:R-:W-:Y:S01]  /*15c0*/  FFMA R28, R85, R91.reuse, R28 ;  /* 0x0000005b551c7223 */ /* 0x084fe2000000001c */
[-C--:B------:R-:W-:Y:S01]  /*15d0*/  FFMA R27, R84, R91.reuse, R27 ;  /* 0x0000005b541b7223 */ /* 0x080fe2000000001b */
[-C--:B------:R-:W-:Y:S01]  /*15e0*/  FFMA R26, R83, R91.reuse, R26 ;  /* 0x0000005b531a7223 */ /* 0x080fe2000000001a */
[-C--:B------:R-:W-:Y:S01]  /*15f0*/  FFMA R25, R82, R91.reuse, R25 ;  /* 0x0000005b52197223 */ /* 0x080fe20000000019 */
[-C--:B------:R-:W-:Y:S01]  /*1600*/  FFMA R24, R81, R91.reuse, R24 ;  /* 0x0000005b51187223 */ /* 0x080fe20000000018 */
[-C--:B------:R-:W-:Y:S01]  /*1610*/  FFMA R23, R80, R91.reuse, R23 ;  /* 0x0000005b50177223 */ /* 0x080fe20000000017 */
[-C--:B------:R-:W-:Y:S01]  /*1620*/  FFMA R22, R79, R91.reuse, R22 ;  /* 0x0000005b4f167223 */ /* 0x080fe20000000016 */
[----:B------:R-:W-:Y:S01]  /*1630*/  FFMA R21, R78, R91, R21 ;  /* 0x0000005b4e157223 */ /* 0x000fe20000000015 */
[-C--:B---3--:R-:W-:Y:S01]  /*1640*/  FFMA R20, R85, R86.reuse, R20 ;  /* 0x0000005655147223 */ /* 0x088fe20000000014 */
[-C--:B------:R-:W-:Y:S01]  /*1650*/  FFMA R19, R84, R86.reuse, R19 ;  /* 0x0000005654137223 */ /* 0x080fe20000000013 */
[-C--:B------:R-:W-:Y:S01]  /*1660*/  FFMA R18, R83, R86.reuse, R18 ;  /* 0x0000005653127223 */ /* 0x080fe20000000012 */
[-C--:B------:R-:W-:Y:S01]  /*1670*/  FFMA R17, R82, R86.reuse, R17 ;  /* 0x0000005652117223 */ /* 0x080fe20000000011 */
[-C--:B------:R-:W-:Y:S01]  /*1680*/  FFMA R16, R81, R86.reuse, R16 ;  /* 0x0000005651107223 */ /* 0x080fe20000000010 */
[-C--:B------:R-:W-:Y:S01]  /*1690*/  FFMA R15, R80, R86.reuse, R15 ;  /* 0x00000056500f7223 */ /* 0x080fe2000000000f */
[-C--:B------:R-:W-:Y:S01]  /*16a0*/  FFMA R14, R79, R86.reuse, R14 ;  /* 0x000000564f0e7223 */ /* 0x080fe2000000000e */
[----:B------:R-:W-:Y:S01]  /*16b0*/  FFMA R13, R78, R86, R13 ;  /* 0x000000564e0d7223 */ /* 0x000fe2000000000d */
[-C--:B----4-:R-:W-:Y:S01]  /*16c0*/  FFMA R12, R85, R87.reuse, R12 ;  /* 0x00000057550c7223 */ /* 0x090fe2000000000c */
[-C--:B------:R-:W-:Y:S01]  /*16d0*/  FFMA R11, R84, R87.reuse, R11 ;  /* 0x00000057540b7223 */ /* 0x080fe2000000000b */
[-C--:B------:R-:W-:Y:S01]  /*16e0*/  FFMA R10, R83, R87.reuse, R10 ;  /* 0x00000057530a7223 */ /* 0x080fe2000000000a */
[-C--:B------:R-:W-:Y:S01]  /*16f0*/  FFMA R9, R82, R87.reuse, R9 ;  /* 0x0000005752097223 */ /* 0x080fe20000000009 */
[-C--:B------:R-:W-:Y:S01]  /*1700*/  FFMA R8, R81, R87.reuse, R8 ;  /* 0x0000005751087223 */ /* 0x080fe20000000008 */
[-C--:B------:R-:W-:Y:S01]  /*1710*/  FFMA R7, R80, R87.reuse, R7 ;  /* 0x0000005750077223 */ /* 0x080fe20000000007 */
[-C--:B------:R-:W-:Y:S01]  /*1720*/  FFMA R6, R79, R87.reuse, R6 ;  /* 0x000000574f067223 */ /* 0x080fe20000000006 */
[----:B------:R-:W-:Y:S01]  /*1730*/  FFMA R5, R78, R87, R5 ;  /* 0x000000574e057223 */ /* 0x000fe20000000005 */
[----:B------:R-:W-:Y:S06]  /*1740*/  BRA.U UP0, `(.L_x_1) ;  /* 0xfffffff900b47547 */ /* 0x000fec000b83ffff */
[----:B------:R-:W-:Y:S06]  /*1750*/  BAR.SYNC.DEFER_BLOCKING 0x0 ;  /* 0x0000000000007b1d */ /* 0x000fec0000010000 */
[----:B------:R-:W-:Y:S05]  /*1760*/  @P0 BRA `(.L_x_2) ;  /* 0xffffffec00f00947 */ /* 0x000fea000383ffff */
.L_x_0:
[----:B------:R-:W1:Y:S01]  /*1770*/  LDC.64 R70, c[0x0][0x380] ;  /* 0x0000e000ff467b82 */ /* 0x000e620000000a00 */
[----:B------:R-:W-:Y:S02]  /*1780*/  LEA R2, R2, R4, 0x7 ;  /* 0x0000000402027211 */ /* 0x000fe400078e38ff */
[----:B------:R-:W-:Y:S02]  /*1790*/  LEA R3, R0, R3, 0x7 ;  /* 0x0000000300037211 */ /* 0x000fe400078e38ff */
[----:B------:R-:W-:Y:S02]  /*17a0*/  MOV R0, UR8 ;  /* 0x0000000800007c02 */ /* 0x000fe40008000f00 */
[----:B------:R-:W-:Y:S01]  /*17b0*/  MOV R4, UR8 ;  /* 0x0000000800047c02 */ /* 0x000fe20008000f00 */
[----:B------:R-:W-:Y:S01]  /*17c0*/  IMAD R69, R2, UR8, R3 ;  /* 0x0000000802457c24 */ /* 0x000fe2000f8e0203 */
[----:B------:R-:W-:-:S04]  /*17d0*/  MOV R72, UR8 ;  /* 0x0000000800487c02 */ /* 0x000fc80008000f00 */
[-C--:B------:R-:W-:Y:S02]  /*17e0*/  LEA R73, R0, R69.reuse, 0x4 ;  /* 0x0000004500497211 */ /* 0x080fe400078e20ff */
[-C--:B------:R-:W-:Y:S01]  /*17f0*/  LEA R75, R4, R69.reuse, 0x5 ;  /* 0x00000045044b7211 */ /* 0x080fe200078e28ff */
[----:B-1----:R-:W-:Y:S01]  /*1800*/  IMAD.WIDE R2, R69, 0x4, R70 ;  /* 0x0000000445027825 */ /* 0x002fe200078e0246 */
[----:B------:R-:W-:-:S03]  /*1810*/  LEA R69, R72, R69, 0x6 ;  /* 0x0000004548457211 */ /* 0x000fc600078e30ff */
[--C-:B------:R-:W-:Y:S01]  /*1820*/  IMAD.WIDE R72, R73, 0x4, R70.reuse ;  /* 0x0000000449487825 */ /* 0x100fe200078e0246 */
[----:B0-----:R-:W-:Y:S04]  /*1830*/  STG.E desc[UR10][R2.64], R68 ;  /* 0x0000004402007986 */ /* 0x001fe8000c10190a */
[----:B------:R-:W-:Y:S04]  /*1840*/  STG.E desc[UR10][R2.64+0x40], R67 ;  /* 0x0000404302007986 */ /* 0x000fe8000c10190a */
[----:B------:R0:W-:Y:S04]  /*1850*/  STG.E desc[UR10][R2.64+0x80], R66 ;  /* 0x0000804202007986 */ /* 0x0001e8000c10190a */
[----:B------:R1:W-:Y:S04]  /*1860*/  STG.E desc[UR10][R2.64+0xc0], R65 ;  /* 0x0000c04102007986 */ /* 0x0003e8000c10190a */
[----:B------:R-:W-:Y:S04]  /*1870*/  STG.E desc[UR10][R2.64+0x100], R64 ;  /* 0x0001004002007986 */ /* 0x000fe8000c10190a */
[----:B------:R-:W-:Y:S01]  /*1880*/  STG.E desc[UR10][R2.64+0x140], R63 ;  /* 0x0001403f02007986 */ /* 0x000fe2000c10190a */
[----:B0-----:R-:W-:-:S03]  /*1890*/  IMAD.WIDE R66, R75, 0x4, R70 ;  /* 0x000000044b427825 */ /* 0x001fc600078e0246 */
[----:B------:R-:W-:Y:S01]  /*18a0*/  STG.E desc[UR10][R2.64+0x180], R62 ;  /* 0x0001803e02007986 */ /* 0x000fe2000c10190a */
[----:B-1----:R-:W-:-:S03]  /*18b0*/  LEA R65, R0, R75, 0x4 ;  /* 0x0000004b00417211 */ /* 0x002fc600078e20ff */
[----:B------:R0:W-:Y:S04]  /*18c0*/  STG.E desc[UR10][R2.64+0x1c0], R61 ;  /* 0x0001c03d02007986 */ /* 0x0001e8000c10190a */
[----:B------:R1:W-:Y:S04]  /*18d0*/  STG.E desc[UR10][R72.64+0x140], R55 ;  /* 0x0001403748007986 */ /* 0x0003e8000c10190a */
[----:B------:R2:W-:Y:S01]  /*18e0*/  STG.E desc[UR10][R72.64+0x1c0], R53 ;  /* 0x0001c03548007986 */ /* 0x0005e2000c10190a */
[----:B0-----:R-:W-:-:S03]  /*18f0*/  MOV R2, UR8 ;  /* 0x0000000800027c02 */ /* 0x001fc60008000f00 */
[----:B------:R0:W-:Y:S01]  /*1900*/  STG.E desc[UR10][R72.64+0xc0], R57 ;  /* 0x0000c03948007986 */ /* 0x0001e2000c10190a */
[----:B-1----:R-:W-:-:S03]  /*1910*/  LEA R55, R2, R69, 0x5 ;  /* 0x0000004502377211 */ /* 0x002fc600078e28ff */
[----:B------:R-:W-:Y:S01]  /*1920*/  STG.E desc[UR10][R72.64], R60 ;  /* 0x0000003c48007986 */ /* 0x000fe2000c10190a */
[----:B------:R-:W-:Y:S01]  /*1930*/  IMAD.WIDE R2, R65, 0x4, R70 ;  /* 0x0000000441027825 */ /* 0x000fe200078e0246 */
[----:B--2---:R-:W-:Y:S02]  /*1940*/  LEA R53, R0, R69, 0x4 ;  /* 0x0000004500357211 */ /* 0x004fe400078e20ff */
[----:B------:R-:W-:Y:S04]  /*1950*/  STG.E desc[UR10][R72.64+0x40], R59 ;  /* 0x0000403b48007986 */ /* 0x000fe8000c10190a */
[----:B------:R-:W-:Y:S01]  /*1960*/  STG.E desc[UR10][R72.64+0x80], R58 ;  /* 0x0000803a48007986 */ /* 0x000fe2000c10190a */
[----:B0-----:R-:W-:-:S03]  /*1970*/  LEA R57, R4, R55, 0x4 ;  /* 0x0000003704397211 */ /* 0x001fc600078e20ff */
[----:B------:R-:W-:Y:S04]  /*1980*/  STG.E desc[UR10][R72.64+0x100], R56 ;  /* 0x0001003848007986 */ /* 0x000fe8000c10190a */
[----:B------:R-:W-:Y:S04]  /*1990*/  STG.E desc[UR10][R72.64+0x180], R54 ;  /* 0x0001803648007986 */ /* 0x000fe8000c10190a */
[----:B------:R-:W-:Y:S04]  /*19a0*/  STG.E desc[UR10][R66.64+0xc0], R49 ;  /* 0x0000c03142007986 */ /* 0x000fe8000c10190a */
[----:B------:R0:W-:Y:S04]  /*19b0*/  STG.E desc[UR10][R66.64+0x100], R48 ;  /* 0x0001003042007986 */ /* 0x0001e8000c10190a */
[----:B------:R-:W-:Y:S04]  /*19c0*/  STG.E desc[UR10][R66.64+0x40], R51 ;  /* 0x0000403342007986 */ /* 0x000fe8000c10190a */
[----:B------:R1:W-:Y:S01]  /*19d0*/  STG.E desc[UR10][R66.64+0x80], R50 ;  /* 0x0000803242007986 */ /* 0x0003e2000c10190a */
[----:B0-----:R-:W-:-:S03]  /*19e0*/  IMAD.WIDE R48, R69, 0x4, R70 ;  /* 0x0000000445307825 */ /* 0x001fc600078e0246 */
[----:B------:R0:W-:Y:S04]  /*19f0*/  STG.E desc[UR10][R66.64], R52 ;  /* 0x0000003442007986 */ /* 0x0001e8000c10190a */
[----:B------:R-:W-:Y:S01]  /*1a00*/  STG.E desc[UR10][R66.64+0x140], R47 ;  /* 0x0001402f42007986 */ /* 0x000fe2000c10190a */
[----:B-1----:R-:W-:-:S03]  /*1a10*/  IMAD.WIDE R50, R53, 0x4, R70 ;  /* 0x0000000435327825 */ /* 0x002fc600078e0246 */
[----:B------:R-:W-:Y:S01]  /*1a20*/  STG.E desc[UR10][R66.64+0x180], R46 ;  /* 0x0001802e42007986 */ /* 0x000fe2000c10190a */
[----:B0-----:R-:W-:-:S03]  /*1a30*/  IMAD.WIDE R52, R55, 0x4, R70 ;  /* 0x0000000437347825 */ /* 0x001fc600078e0246 */
[----:B------:R-:W-:Y:S01]  /*1a40*/  STG.E desc[UR10][R66.64+0x1c0], R45 ;  /* 0x0001c02d42007986 */ /* 0x000fe2000c10190a */
[----:B------:R-:W-:-:S03]  /*1a50*/  IMAD.WIDE R70, R57, 0x4, R70 ;  /* 0x0000000439467825 */ /* 0x000fc600078e0246 */
[----:B------:R-:W-:Y:S04]  /*1a60*/  STG.E desc[UR10][R2.64], R44 ;  /* 0x0000002c02007986 */ /* 0x000fe8000c10190a */
        /* <DEDUP_REMOVED lines=38> */
[----:B------:R-:W-:Y:S01]  /*1cd0*/  STG.E desc[UR10][R70.64+0x1c0], R5 ;  /* 0x0001c00546007986 */ /* 0x000fe2000c10190a */
[----:B------:R-:W-:Y:S05]  /*1ce0*/  EXIT ;  /* 0x000000000000794d */ /* 0x000fea0003800000 */
.L_x_3:
[----:B------:R-:W-:-:S00]  /*1cf0*/  BRA `(.L_x_3) ;  /* 0xfffffffc00fc7947 */ /* 0x000fc0000383ffff */
[----:B------:R-:W-:-:S00]  /*1d00*/  NOP ;  /* 0x0000000000007918 */ /* 0x000fc00000000000 */
[----:B------:R-:W-:-:S00]  /*1d10*/  NOP ;  /* 0x0000000000007918 */ /* 0x000fc00000000000 */
[----:B------:R-:W-:-:S00]  /*1d20*/  NOP ;  /* 0x0000000000007918 */ /* 0x000fc00000000000 */
[----:B------:R-:W-:-:S00]  /*1d30*/  NOP ;  /* 0x0000000000007918 */ /* 0x000fc00000000000 */
[----:B------:R-:W-:-:S00]  /*1d40*/  NOP ;  /* 0x0000000000007918 */ /* 0x000fc00000000000 */
[----:B------:R-:W-:-:S00]  /*1d50*/  NOP ;  /* 0x0000000000007918 */ /* 0x000fc00000000000 */
[----:B------:R-:W-:-:S00]  /*1d60*/  NOP ;  /* 0x0000000000007918 */ /* 0x000fc00000000000 */
[----:B------:R-:W-:-:S00]  /*1d70*/  NOP ;  /* 0x0000000000007918 */ /* 0x000fc00000000000 */
.L_x_4:


//--------------------- .nv.shared._Z10matrixMultPfS_S_ii --------------------------
	.section	.nv.shared._Z10matrixMultPfS_S_ii,"aw",@nobits
	.sectionflags	@""
	.align	4
.nv.shared._Z10matrixMultPfS_S_ii:
	.zero		33792


//--------------------- .nv.shared.reserved.0     --------------------------
	.section	.nv.shared.reserved.0,"aw",@nobits
	.weak		__nv_reservedSMEM_offset_0_alias
	.size		__nv_reservedSMEM_offset_0_alias, 0, 64
	.other		__nv_reservedSMEM_offset_0_alias,@"STO_CUDA_RESERVED_SHARED STV_DEFAULT"
__nv_reservedSMEM_offset_0_alias:
	.zero		0
	.zero		64


//--------------------- .nv.constant0._Z10matrixMultPfS_S_ii --------------------------
	.section	.nv.constant0._Z10matrixMultPfS_S_ii,"a",@progbits
	.sectionflags	@""
	.align	4
.nv.constant0._Z10matrixMultPfS_S_ii:
	.zero		928


//--------------------- SYMBOLS --------------------------

	.type		.nv.reservedSmem.offset0,@object
	.size		.nv.reservedSmem.offset0,0x4
	.type		.nv.reservedSmem.cap,@object
	.size		.nv.reservedSmem.cap,0x4
